// auto-generated by cutlass_sweep.epilogue — config: {"arch": "sm_90", "cluster_m": 2, "cluster_n": 1, "dtype": "fp16", "fusion": "relu", "tile_k": 64, "tile_m": 128, "tile_n": 128}
#include "cutlass/cutlass.h"
#include "cutlass/gemm/collective/collective_builder.hpp"
#include "cutlass/gemm/device/gemm_universal_adapter.h"
#include "cutlass/gemm/kernel/gemm_universal.hpp"
#include "cutlass/epilogue/collective/collective_builder.hpp"
#include "cutlass/epilogue/fusion/operations.hpp"
#include "cutlass/epilogue/thread/activation.h"

using Elem = cutlass::half_t;
using Acc  = float;
using TileShape    = cute::Shape<cute::_128, cute::_128, cute::_64>;
using ClusterShape = cute::Shape<cute::_2, cute::_1, cute::_1>;
using FusionOp     = cutlass::epilogue::fusion::LinCombEltAct<cutlass::epilogue::thread::ReLU, Elem, Acc>;

using CollectiveEpilogue = typename cutlass::epilogue::collective::CollectiveBuilder<
    cutlass::arch::Sm90, cutlass::arch::OpClassTensorOp,
    TileShape, ClusterShape,
    cutlass::epilogue::collective::EpilogueTileAuto,
    Acc, Acc,
    Elem, cutlass::layout::RowMajor, 128 / cutlass::sizeof_bits<Elem>::value,
    Elem, cutlass::layout::RowMajor, 128 / cutlass::sizeof_bits<Elem>::value,
    cutlass::epilogue::TmaWarpSpecializedCooperative,
    FusionOp
  >::CollectiveOp;

using CollectiveMainloop = typename cutlass::gemm::collective::CollectiveBuilder<
    cutlass::arch::Sm90, cutlass::arch::OpClassTensorOp,
    Elem, cutlass::layout::RowMajor, 128 / cutlass::sizeof_bits<Elem>::value,
    Elem, cutlass::layout::ColumnMajor, 128 / cutlass::sizeof_bits<Elem>::value,
    Acc,
    TileShape, ClusterShape,
    cutlass::gemm::collective::StageCountAutoCarveout<
        static_cast<int>(sizeof(typename CollectiveEpilogue::SharedStorage))>,
    cutlass::gemm::KernelTmaWarpSpecializedCooperative
  >::CollectiveOp;

using GemmKernel = cutlass::gemm::kernel::GemmUniversal<
    cute::Shape<int,int,int,int>, CollectiveMainloop, CollectiveEpilogue>;
using Gemm = cutlass::gemm::device::GemmUniversalAdapter<GemmKernel>;

auto* _anchor = &cutlass::device_kernel<GemmKernel>;


// ===== COMPILED SASS (sm_90a) =====

	.target	sm_90a

	.elftype	@"ET_EXEC"


//--------------------- .note.nv.tkinfo           --------------------------
	.section	.note.nv.tkinfo,"",@"SHT_NOTE"
	.sectionflags	@"SHF_NOTE_NV_TKINFO"
	.tkinfo
        /*0018*/ 	.word	0x00000002
        /*0030*/ 	.string	""
        /*0030*/ 	.string	"ptxas"
        /*0030*/ 	.string	"Cuda compilation tools, release 13.0, V13.0.88"
        /*0030*/ 	.string	"Build cuda_13.0.r13.0/compiler.36424714_0"
        /*0030*/ 	.string	"-arch sm_90a -m 64 "



//--------------------- .note.nv.cuinfo           --------------------------
	.section	.note.nv.cuinfo,"",@"SHT_NOTE"
	.sectionflags	@"SHF_NOTE_NV_CUINFO"
        /*0018*/ 	.short	0x0002
        /*001a*/ 	.short	0x005a
        /*001c*/ 	.short	0x0082
	.zero		2


//--------------------- .nv.info                  --------------------------
	.section	.nv.info,"",@"SHT_CUDA_INFO"
	.align	4


	//----- nvinfo : EIATTR_REGCOUNT
	.align		4
        /*0000*/ 	.byte	0x04, 0x2f
        /*0002*/ 	.short	(.L_18 - .L_17)
	.align		4
.L_17:
        /*0004*/ 	.word	index@(_ZN7cutlass13device_kernelINS_4gemm6kernel13GemmUniversalIN4cute5tupleIJiiiiEEENS1_10collective13CollectiveMmaINS1_34MainloopSm90TmaGmmaWarpSpecializedILi6ENS5_IJNS4_1CILi2EEENSA_ILi1EEESC_EEENS1_35KernelTmaWarpSpecializedCooperativeEEENS5_IJNSA_ILi128EEESG_NSA_ILi64EEEEEENS_6half_tENS5_IJlSC_lEEESJ_SK_NS4_8TiledMMAINS4_8MMA_AtomIJNS4_4SM904GMMA26MMA_64x128x16_F32F16F16_SSILNSO_5MajorE0ELSQ_0ELNSO_7ScaleInE1ELSR_1EEEEEENS4_6LayoutISD_NS5_IJSC_NSA_ILi0EEESV_EEEEENS5_IJNS4_10UnderscoreESY_SY_EEEEENS4_13SM90_TMA_LOADENS4_14ComposedLayoutINS4_7SwizzleILi3ELi4ELi3EEENS4_18smem_ptr_flag_bitsILi16EEENSU_INS5_IJNSA_ILi8EEESH_EEENS5_IJSH_SC_EEEEEEEvNS4_8identityENS4_23SM90_TMA_LOAD_MULTICASTES1B_vS1C_EENS_8epilogue10collective18CollectiveEpilogueINS1F_22Sm90TmaWarpSpecializedILi4ELi2ELi16ELb1ELb0EEEJSI_NS5_IJSG_NSA_ILi32EEEEEESJ_SK_SJ_SK_NS1F_6fusion15FusionCallbacksIS1J_NS1M_13LinCombEltActINS1F_6thread4ReLuESJ_fSJ_fLNS_15FloatRoundStyleE2EEESI_S1L_JEEES11_NS12_INS13_ILi2ELi4ELi3EEES16_NSU_INS5_IJS17_S1K_EEENS5_IJS1K_SC_EEEEEEENS4_17SM75_U32x4_LDSM_NENS4_14SM90_TMA_STOREES1Y_NS4_17SM90_U32x4_STSM_NENS4_9Copy_AtomIJS21_SJ_EEEvEEEvvEEEEvNT_6ParamsE)
        /*0008*/ 	.word	0x000000a8


	//----- nvinfo : EIATTR_FRAME_SIZE
	.align		4
.L_18:
        /*000c*/ 	.byte	0x04, 0x11
        /*000e*/ 	.short	(.L_20 - .L_19)
	.align		4
.L_19:
        /*0010*/ 	.word	index@(_ZN7cutlass13device_kernelINS_4gemm6kernel13GemmUniversalIN4cute5tupleIJiiiiEEENS1_10collective13CollectiveMmaINS1_34MainloopSm90TmaGmmaWarpSpecializedILi6ENS5_IJNS4_1CILi2EEENSA_ILi1EEESC_EEENS1_35KernelTmaWarpSpecializedCooperativeEEENS5_IJNSA_ILi128EEESG_NSA_ILi64EEEEEENS_6half_tENS5_IJlSC_lEEESJ_SK_NS4_8TiledMMAINS4_8MMA_AtomIJNS4_4SM904GMMA26MMA_64x128x16_F32F16F16_SSILNSO_5MajorE0ELSQ_0ELNSO_7ScaleInE1ELSR_1EEEEEENS4_6LayoutISD_NS5_IJSC_NSA_ILi0EEESV_EEEEENS5_IJNS4_10UnderscoreESY_SY_EEEEENS4_13SM90_TMA_LOADENS4_14ComposedLayoutINS4_7SwizzleILi3ELi4ELi3EEENS4_18smem_ptr_flag_bitsILi16EEENSU_INS5_IJNSA_ILi8EEESH_EEENS5_IJSH_SC_EEEEEEEvNS4_8identityENS4_23SM90_TMA_LOAD_MULTICASTES1B_vS1C_EENS_8epilogue10collective18CollectiveEpilogueINS1F_22Sm90TmaWarpSpecializedILi4ELi2ELi16ELb1ELb0EEEJSI_NS5_IJSG_NSA_ILi32EEEEEESJ_SK_SJ_SK_NS1F_6fusion15FusionCallbacksIS1J_NS1M_13LinCombEltActINS1F_6thread4ReLuESJ_fSJ_fLNS_15FloatRoundStyleE2EEESI_S1L_JEEES11_NS12_INS13_ILi2ELi4ELi3EEES16_NSU_INS5_IJS17_S1K_EEENS5_IJS1K_SC_EEEEEEENS4_17SM75_U32x4_LDSM_NENS4_14SM90_TMA_STOREES1Y_NS4_17SM90_U32x4_STSM_NENS4_9Copy_AtomIJS21_SJ_EEEvEEEvvEEEEvNT_6ParamsE)
        /*0014*/ 	.word	0x00000000


	//----- nvinfo : EIATTR_MIN_STACK_SIZE
	.align		4
.L_20:
        /*0018*/ 	.byte	0x04, 0x12
        /*001a*/ 	.short	(.L_22 - .L_21)
	.align		4
.L_21:
        /*001c*/ 	.word	index@(_ZN7cutlass13device_kernelINS_4gemm6kernel13GemmUniversalIN4cute5tupleIJiiiiEEENS1_10collective13CollectiveMmaINS1_34MainloopSm90TmaGmmaWarpSpecializedILi6ENS5_IJNS4_1CILi2EEENSA_ILi1EEESC_EEENS1_35KernelTmaWarpSpecializedCooperativeEEENS5_IJNSA_ILi128EEESG_NSA_ILi64EEEEEENS_6half_tENS5_IJlSC_lEEESJ_SK_NS4_8TiledMMAINS4_8MMA_AtomIJNS4_4SM904GMMA26MMA_64x128x16_F32F16F16_SSILNSO_5MajorE0ELSQ_0ELNSO_7ScaleInE1ELSR_1EEEEEENS4_6LayoutISD_NS5_IJSC_NSA_ILi0EEESV_EEEEENS5_IJNS4_10UnderscoreESY_SY_EEEEENS4_13SM90_TMA_LOADENS4_14ComposedLayoutINS4_7SwizzleILi3ELi4ELi3EEENS4_18smem_ptr_flag_bitsILi16EEENSU_INS5_IJNSA_ILi8EEESH_EEENS5_IJSH_SC_EEEEEEEvNS4_8identityENS4_23SM90_TMA_LOAD_MULTICASTES1B_vS1C_EENS_8epilogue10collective18CollectiveEpilogueINS1F_22Sm90TmaWarpSpecializedILi4ELi2ELi16ELb1ELb0EEEJSI_NS5_IJSG_NSA_ILi32EEEEEESJ_SK_SJ_SK_NS1F_6fusion15FusionCallbacksIS1J_NS1M_13LinCombEltActINS1F_6thread4ReLuESJ_fSJ_fLNS_15FloatRoundStyleE2EEESI_S1L_JEEES11_NS12_INS13_ILi2ELi4ELi3EEES16_NSU_INS5_IJS17_S1K_EEENS5_IJS1K_SC_EEEEEEENS4_17SM75_U32x4_LDSM_NENS4_14SM90_TMA_STOREES1Y_NS4_17SM90_U32x4_STSM_NENS4_9Copy_AtomIJS21_SJ_EEEvEEEvvEEEEvNT_6ParamsE)
        /*0020*/ 	.word	0x00000000
.L_22:


//--------------------- .nv.compat                --------------------------
	.section	.nv.compat,"",@"SHT_CUDA_COMPAT_INFO"
	.align	4
        /*0000*/ 	.byte	0x02, 0x09, 0x01, 0x00, 0x02, 0x02, 0x04, 0x00, 0x02, 0x05, 0x05, 0x00, 0x03, 0x07, 0x01, 0x01
        /*0010*/ 	.byte	0x02, 0x03, 0x01, 0x00, 0x02, 0x06, 0x01, 0x00, 0x04, 0x0b, 0x08, 0x00, 0x00, 0x00, 0x00, 0x00
        /*0020*/ 	.byte	0x00, 0x00, 0x00, 0x00


//--------------------- .nv.info._ZN7cutlass13device_kernelINS_4gemm6kernel13GemmUniversalIN4cute5tupleIJiiiiEEENS1_10collective13CollectiveMmaINS1_34MainloopSm90TmaGmmaWarpSpecializedILi6ENS5_IJNS4_1CILi2EEENSA_ILi1EEESC_EEENS1_35KernelTmaWarpSpecializedCooperativeEEENS5_IJNSA_ILi128EEESG_NSA_ILi64EEEEEENS_6half_tENS5_IJlSC_lEEESJ_SK_NS4_8TiledMMAINS4_8MMA_AtomIJNS4_4SM904GMMA26MMA_64x128x16_F32F16F16_SSILNSO_5MajorE0ELSQ_0ELNSO_7ScaleInE1ELSR_1EEEEEENS4_6LayoutISD_NS5_IJSC_NSA_ILi0EEESV_EEEEENS5_IJNS4_10UnderscoreESY_SY_EEEEENS4_13SM90_TMA_LOADENS4_14ComposedLayoutINS4_7SwizzleILi3ELi4ELi3EEENS4_18smem_ptr_flag_bitsILi16EEENSU_INS5_IJNSA_ILi8EEESH_EEENS5_IJSH_SC_EEEEEEEvNS4_8identityENS4_23SM90_TMA_LOAD_MULTICASTES1B_vS1C_EENS_8epilogue10collective18CollectiveEpilogueINS1F_22Sm90TmaWarpSpecializedILi4ELi2ELi16ELb1ELb0EEEJSI_NS5_IJSG_NSA_ILi32EEEEEESJ_SK_SJ_SK_NS1F_6fusion15FusionCallbacksIS1J_NS1M_13LinCombEltActINS1F_6thread4ReLuESJ_fSJ_fLNS_15FloatRoundStyleE2EEESI_S1L_JEEES11_NS12_INS13_ILi2ELi4ELi3EEES16_NSU_INS5_IJS17_S1K_EEENS5_IJS1K_SC_EEEEEEENS4_17SM75_U32x4_LDSM_NENS4_14SM90_TMA_STOREES1Y_NS4_17SM90_U32x4_STSM_NENS4_9Copy_AtomIJS21_SJ_EEEvEEEvvEEEEvNT_6ParamsE --------------------------
	.section	.nv.info._ZN7cutlass13device_kernelINS_4gemm6kernel13GemmUniversalIN4cute5tupleIJiiiiEEENS1_10collective13CollectiveMmaINS1_34MainloopSm90TmaGmmaWarpSpecializedILi6ENS5_IJNS4_1CILi2EEENSA_ILi1EEESC_EEENS1_35KernelTmaWarpSpecializedCooperativeEEENS5_IJNSA_ILi128EEESG_NSA_ILi64EEEEEENS_6half_tENS5_IJlSC_lEEESJ_SK_NS4_8TiledMMAINS4_8MMA_AtomIJNS4_4SM904GMMA26MMA_64x128x16_F32F16F16_SSILNSO_5MajorE0ELSQ_0ELNSO_7ScaleInE1ELSR_1EEEEEENS4_6LayoutISD_NS5_IJSC_NSA_ILi0EEESV_EEEEENS5_IJNS4_10UnderscoreESY_SY_EEEEENS4_13SM90_TMA_LOADENS4_14ComposedLayoutINS4_7SwizzleILi3ELi4ELi3EEENS4_18smem_ptr_flag_bitsILi16EEENSU_INS5_IJNSA_ILi8EEESH_EEENS5_IJSH_SC_EEEEEEEvNS4_8identityENS4_23SM90_TMA_LOAD_MULTICASTES1B_vS1C_EENS_8epilogue10collective18CollectiveEpilogueINS1F_22Sm90TmaWarpSpecializedILi4ELi2ELi16ELb1ELb0EEEJSI_NS5_IJSG_NSA_ILi32EEEEEESJ_SK_SJ_SK_NS1F_6fusion15FusionCallbacksIS1J_NS1M_13LinCombEltActINS1F_6thread4ReLuESJ_fSJ_fLNS_15FloatRoundStyleE2EEESI_S1L_JEEES11_NS12_INS13_ILi2ELi4ELi3EEES16_NSU_INS5_IJS17_S1K_EEENS5_IJS1K_SC_EEEEEEENS4_17SM75_U32x4_LDSM_NENS4_14SM90_TMA_STOREES1Y_NS4_17SM90_U32x4_STSM_NENS4_9Copy_AtomIJS21_SJ_EEEvEEEvvEEEEvNT_6ParamsE,"",@"SHT_CUDA_INFO"
	.sectionflags	@""
	.align	4


	//----- nvinfo : EIATTR_CUDA_API_VERSION
	.align		4
        /*0000*/ 	.byte	0x04, 0x37
        /*0002*/ 	.short	(.L_24 - .L_23)
.L_23:
        /*0004*/ 	.word	0x00000082


	//----- nvinfo : EIATTR_KPARAM_INFO
	.align		4
.L_24:
        /*0008*/ 	.byte	0x04, 0x17
        /*000a*/ 	.short	(.L_26 - .L_25)
.L_25:
        /*000c*/ 	.word	0x00000000
        /*0010*/ 	.short	0x0000
        /*0012*/ 	.short	0x0070
        /*0014*/ 	.byte	0x00, 0xf0, 0x01, 0x1c


	//----- nvinfo : EIATTR_SPARSE_MMA_MASK
	.align		4
.L_26:
        /*0018*/ 	.byte	0x03, 0x50
        /*001a*/ 	.short	0x0000


	//----- nvinfo : EIATTR_MAXREG_COUNT
	.align		4
        /*001c*/ 	.byte	0x03, 0x1b
        /*001e*/ 	.short	0x00a8


	//----- nvinfo : EIATTR_NUM_BARRIERS
	.align		4
        /*0020*/ 	.byte	0x02, 0x4c
        /*0022*/ 	.byte	0x02
	.zero		1


	//----- nvinfo : EIATTR_EXTERNS
	.align		4
        /*0024*/ 	.byte	0x04, 0x0f
        /*0026*/ 	.short	(.L_28 - .L_27)


	//   ....[0]....
	.align		4
.L_27:
        /*0028*/ 	.word	index@(__assertfail)


	//----- nvinfo : EIATTR_MERCURY_ISA_VERSION
	.align		4
.L_28:
        /*002c*/ 	.byte	0x03, 0x5f
        /*002e*/ 	.short	0x0101


	//----- nvinfo : EIATTR_INT_WARP_WIDE_INSTR_OFFSETS
	.align		4
        /*0030*/ 	.byte	0x04, 0x31
        /*0032*/ 	.short	(.L_30 - .L_29)


	//   ....[0]....
.L_29:
        /*0034*/ 	.word	0x00000a30


	//   ....[1]....
        /*0038*/ 	.word	0x00000b00


	//   ....[2]....
        /*003c*/ 	.word	0x00000b90


	//   ....[3]....
        /*0040*/ 	.word	0x000022d0


	//----- nvinfo : EIATTR_COOP_GROUP_MASK_REGIDS
	.align		4
.L_30:
        /*0044*/ 	.byte	0x04, 0x29
        /*0046*/ 	.short	(.L_32 - .L_31)


	//   ....[0]....
.L_31:
        /*0048*/ 	.word	0xffffffff


	//   ....[1]....
        /*004c*/ 	.word	0xffffffff


	//   ....[2]....
        /*0050*/ 	.word	0xffffffff


	//   ....[3]....
        /*0054*/ 	.word	0xffffffff


	//   ....[4]....
        /*0058*/ 	.word	0xffffffff


	//   ....[5]....
        /*005c*/ 	.word	0xffffffff


	//   ....[6]....
        /*0060*/ 	.word	0xffffffff


	//----- nvinfo : EIATTR_COOP_GROUP_INSTR_OFFSETS
	.align		4
.L_32:
        /*0064*/ 	.byte	0x04, 0x28
        /*0066*/ 	.short	(.L_34 - .L_33)


	//   ....[0]....
.L_33:
        /*0068*/ 	.word	0x00000070


	//   ....[1]....
        /*006c*/ 	.word	0x00000080


	//   ....[2]....
        /*0070*/ 	.word	0x00000440


	//   ....[3]....
        /*0074*/ 	.word	0x00000610


	//   ....[4]....
        /*0078*/ 	.word	0x00000840


	//   ....[5]....
        /*007c*/ 	.word	0x00000cc0


	//   ....[6]....
        /*0080*/ 	.word	0x000018f0


	//----- nvinfo : EIATTR_REG_RECONFIG
	.align		4
.L_34:
        /*0084*/ 	.byte	0x01, 0x54
	.zero		2


	//----- nvinfo : EIATTR_SYSCALL_OFFSETS
	.align		4
        /*0088*/ 	.byte	0x04, 0x46
        /*008a*/ 	.short	(.L_36 - .L_35)


	//   ....[0]....
.L_35:
        /*008c*/ 	.word	0x00001ae0


	//   ....[1]....
        /*0090*/ 	.word	0x000025b0


	//   ....[2]....
        /*0094*/ 	.word	0x000026a0


	//----- nvinfo : EIATTR_MBARRIER_INSTR_OFFSETS
	.align		4
.L_36:
        /*0098*/ 	.byte	0x04, 0x39
        /*009a*/ 	.short	(.L_38 - .L_37)


	//   ....[0]....
.L_37:
        /*009c*/ 	.word	0x00000540
        /*00a0*/ 	.word	0x000000ff
        /*00a4*/ 	.word	0x00000000
        /*00a8*/ 	.short	0x0100
        /*00aa*/ 	.byte	0x08
	.zero		1


	//   ....[1]....
        /*00ac*/ 	.word	0x00000550
        /*00b0*/ 	.word	0x000000ff
        /*00b4*/ 	.word	0x00000030
        /*00b8*/ 	.short	0x0100
        /*00ba*/ 	.byte	0x08
	.zero		1


	//   ....[2]....
        /*00bc*/ 	.word	0x00000560
        /*00c0*/ 	.word	0x000000ff
        /*00c4*/ 	.word	0x00000008
        /*00c8*/ 	.short	0x0100
        /*00ca*/ 	.byte	0x08
	.zero		1


	//   ....[3]....
        /*00cc*/ 	.word	0x00000570
        /*00d0*/ 	.word	0x000000ff
        /*00d4*/ 	.word	0x00000038
        /*00d8*/ 	.short	0x0100
        /*00da*/ 	.byte	0x08
	.zero		1


	//   ....[4]....
        /*00dc*/ 	.word	0x00000580
        /*00e0*/ 	.word	0x000000ff
        /*00e4*/ 	.word	0x00000010
        /*00e8*/ 	.short	0x0100
        /*00ea*/ 	.byte	0x08
	.zero		1


	//   ....[5]....
        /*00ec*/ 	.word	0x00000590
        /*00f0*/ 	.word	0x000000ff
        /*00f4*/ 	.word	0x00000040
        /*00f8*/ 	.short	0x0100
        /*00fa*/ 	.byte	0x08
	.zero		1


	//   ....[6]....
        /*00fc*/ 	.word	0x000005a0
        /*0100*/ 	.word	0x000000ff
        /*0104*/ 	.word	0x00000018
        /*0108*/ 	.short	0x0100
        /*010a*/ 	.byte	0x08
	.zero		1


	//   ....[7]....
        /*010c*/ 	.word	0x000005b0
        /*0110*/ 	.word	0x000000ff
        /*0114*/ 	.word	0x00000048
        /*0118*/ 	.short	0x0100
        /*011a*/ 	.byte	0x08
	.zero		1


	//   ....[8]....
        /*011c*/ 	.word	0x000005c0
        /*0120*/ 	.word	0x000000ff
        /*0124*/ 	.word	0x00000020
        /*0128*/ 	.short	0x0100
        /*012a*/ 	.byte	0x08
	.zero		1


	//   ....[9]....
        /*012c*/ 	.word	0x000005d0
        /*0130*/ 	.word	0x000000ff
        /*0134*/ 	.word	0x00000050
        /*0138*/ 	.short	0x0100
        /*013a*/ 	.byte	0x08
	.zero		1


	//   ....[10]....
        /*013c*/ 	.word	0x000005e0
        /*0140*/ 	.word	0x000000ff
        /*0144*/ 	.word	0x00000028
        /*0148*/ 	.short	0x0100
        /*014a*/ 	.byte	0x08
	.zero		1


	//   ....[11]....
        /*014c*/ 	.word	0x000005f0
        /*0150*/ 	.word	0x000000ff
        /*0154*/ 	.word	0x00000058
        /*0158*/ 	.short	0x0100
        /*015a*/ 	.byte	0x08
	.zero		1


	//   ....[12]....
        /*015c*/ 	.word	0x00000750
        /*0160*/ 	.word	0x000000ff
        /*0164*/ 	.word	0x00000060
        /*0168*/ 	.short	0x0100
        /*016a*/ 	.byte	0x08
	.zero		1


	//   ....[13]....
        /*016c*/ 	.word	0x00000760
        /*0170*/ 	.word	0x000000ff
        /*0174*/ 	.word	0x00000080
        /*0178*/ 	.short	0x0100
        /*017a*/ 	.byte	0x08
	.zero		1


	//   ....[14]....
        /*017c*/ 	.word	0x00000770
        /*0180*/ 	.word	0x000000ff
        /*0184*/ 	.word	0x00000068
        /*0188*/ 	.short	0x0100
        /*018a*/ 	.byte	0x08
	.zero		1


	//   ....[15]....
        /*018c*/ 	.word	0x00000780
        /*0190*/ 	.word	0x000000ff
        /*0194*/ 	.word	0x00000088
        /*0198*/ 	.short	0x0100
        /*019a*/ 	.byte	0x08
	.zero		1


	//   ....[16]....
        /*019c*/ 	.word	0x00000790
        /*01a0*/ 	.word	0x000000ff
        /*01a4*/ 	.word	0x00000070
        /*01a8*/ 	.short	0x0100
        /*01aa*/ 	.byte	0x08
	.zero		1


	//   ....[17]....
        /*01ac*/ 	.word	0x000007a0
        /*01b0*/ 	.word	0x000000ff
        /*01b4*/ 	.word	0x00000090
        /*01b8*/ 	.short	0x0100
        /*01ba*/ 	.byte	0x08
	.zero		1


	//   ....[18]....
        /*01bc*/ 	.word	0x000007b0
        /*01c0*/ 	.word	0x000000ff
        /*01c4*/ 	.word	0x00000078
        /*01c8*/ 	.short	0x0100
        /*01ca*/ 	.byte	0x08
	.zero		1


	//   ....[19]....
        /*01cc*/ 	.word	0x000007c0
        /*01d0*/ 	.word	0x000000ff
        /*01d4*/ 	.word	0x00000098
        /*01d8*/ 	.short	0x0100
        /*01da*/ 	.byte	0x08
	.zero		1


	//   ....[20]....
        /*01dc*/ 	.word	0x00000c00
        /*01e0*/ 	.word	0x000000ff
        /*01e4*/ 	.word	0x000000a0
        /*01e8*/ 	.short	0x0100
        /*01ea*/ 	.byte	0x06
	.zero		1


	//   ....[21]....
        /*01ec*/ 	.word	0x00000c70
        /*01f0*/ 	.word	0x000000ff
        /*01f4*/ 	.word	0x000000a8
        /*01f8*/ 	.short	0x0100
        /*01fa*/ 	.byte	0x06
	.zero		1


	//   ....[22]....
        /*01fc*/ 	.word	0x00001b60
        /*0200*/ 	.word	0x00000003
        /*0204*/ 	.word	0x00000000
        /*0208*/ 	.short	0x010a
        /*020a*/ 	.byte	0x3f
	.zero		1


	//   ....[23]....
        /*020c*/ 	.word	0x00001bc0
        /*0210*/ 	.word	0x00000003
        /*0214*/ 	.word	0x00000000
        /*0218*/ 	.short	0x010a
        /*021a*/ 	.byte	0x3f
	.zero		1


	//   ....[24]....
        /*021c*/ 	.word	0x00001ee0
        /*0220*/ 	.word	0x000000ff
        /*0224*/ 	.word	0x00000000
        /*0228*/ 	.short	0x010a
        /*022a*/ 	.byte	0x04
	.zero		1


	//   ....[25]....
        /*022c*/ 	.word	0x00001f20
        /*0230*/ 	.word	0x000000ff
        /*0234*/ 	.word	0x00000000
        /*0238*/ 	.short	0x010a
        /*023a*/ 	.byte	0x04
	.zero		1


	//   ....[26]....
        /*023c*/ 	.word	0x00002180
        /*0240*/ 	.word	0x00000005
        /*0244*/ 	.word	0x00000000
        /*0248*/ 	.short	0x0101
        /*024a*/ 	.byte	0x3f
	.zero		1


	//   ....[27]....
        /*024c*/ 	.word	0x00002370
        /*0250*/ 	.word	0x00000003
        /*0254*/ 	.word	0x00000000
        /*0258*/ 	.short	0x0101
        /*025a*/ 	.byte	0x3f
	.zero		1


	//   ....[28]....
        /*025c*/ 	.word	0x00002b80
        /*0260*/ 	.word	0x000000ff
        /*0264*/ 	.word	0x00000060
        /*0268*/ 	.short	0x010a
        /*026a*/ 	.byte	0x33
	.zero		1


	//   ....[29]....
        /*026c*/ 	.word	0x000031f0
        /*0270*/ 	.word	0x000000ff
        /*0274*/ 	.word	0x00000000
        /*0278*/ 	.short	0x0101
        /*027a*/ 	.byte	0x04
	.zero		1


	//   ....[30]....
        /*027c*/ 	.word	0x000032d0
        /*0280*/ 	.word	0x00000014
        /*0284*/ 	.word	0x00000060
        /*0288*/ 	.short	0x010a
        /*028a*/ 	.byte	0x3f
	.zero		1


	//   ....[31]....
        /*028c*/ 	.word	0x000038d0
        /*0290*/ 	.word	0x000000ff
        /*0294*/ 	.word	0x00000000
        /*0298*/ 	.short	0x0101
        /*029a*/ 	.byte	0x04
	.zero		1


	//   ....[32]....
        /*029c*/ 	.word	0x000039d0
        /*02a0*/ 	.word	0x0000000e
        /*02a4*/ 	.word	0x00000060
        /*02a8*/ 	.short	0x010a
        /*02aa*/ 	.byte	0x3f
	.zero		1


	//   ....[33]....
        /*02ac*/ 	.word	0x00004000
        /*02b0*/ 	.word	0x000000ff
        /*02b4*/ 	.word	0x00000000
        /*02b8*/ 	.short	0x0101
        /*02ba*/ 	.byte	0x04
	.zero		1


	//   ....[34]....
        /*02bc*/ 	.word	0x000040e0
        /*02c0*/ 	.word	0x0000000f
        /*02c4*/ 	.word	0x00000060
        /*02c8*/ 	.short	0x010a
        /*02ca*/ 	.byte	0x3f
	.zero		1


	//   ....[35]....
        /*02cc*/ 	.word	0x000046d0
        /*02d0*/ 	.word	0x000000ff
        /*02d4*/ 	.word	0x00000000
        /*02d8*/ 	.short	0x0101
        /*02da*/ 	.byte	0x04
	.zero		1


	//   ....[36]....
        /*02dc*/ 	.word	0x00004fa0
        /*02e0*/ 	.word	0x000000ff
        /*02e4*/ 	.word	0x00000000
        /*02e8*/ 	.short	0x0101
        /*02ea*/ 	.byte	0x04
	.zero		1


	//   ....[37]....
        /*02ec*/ 	.word	0x000055b0
        /*02f0*/ 	.word	0x000000ff
        /*02f4*/ 	.word	0x000000a8
        /*02f8*/ 	.short	0x010a
        /*02fa*/ 	.byte	0x04
	.zero		1


	//   ....[38]....
        /*02fc*/ 	.word	0x000059c0
        /*0300*/ 	.word	0x000000ff
        /*0304*/ 	.word	0x00000080
        /*0308*/ 	.short	0x010a
        /*030a*/ 	.byte	0x05
	.zero		1


	//   ....[39]....
        /*030c*/ 	.word	0x00005ab0
        /*0310*/ 	.word	0x000000ff
        /*0314*/ 	.word	0x00000060
        /*0318*/ 	.short	0x010b
        /*031a*/ 	.byte	0x05
	.zero		1


	//   ....[40]....
        /*031c*/ 	.word	0x00005b10
        /*0320*/ 	.word	0x000000ff
        /*0324*/ 	.word	0x00000000
        /*0328*/ 	.short	0x0101
        /*032a*/ 	.byte	0x04
	.zero		1


	//   ....[41]....
        /*032c*/ 	.word	0x00005b40
        /*0330*/ 	.word	0x000000ff
        /*0334*/ 	.word	0x00000088
        /*0338*/ 	.short	0x010a
        /*033a*/ 	.byte	0x05
	.zero		1


	//   ....[42]....
        /*033c*/ 	.word	0x00005c50
        /*0340*/ 	.word	0x000000ff
        /*0344*/ 	.word	0x00000068
        /*0348*/ 	.short	0x010b
        /*034a*/ 	.byte	0x05
	.zero		1


	//   ....[43]....
        /*034c*/ 	.word	0x00005cb0
        /*0350*/ 	.word	0x000000ff
        /*0354*/ 	.word	0x00000000
        /*0358*/ 	.short	0x0101
        /*035a*/ 	.byte	0x04
	.zero		1


	//   ....[44]....
        /*035c*/ 	.word	0x00005ce0
        /*0360*/ 	.word	0x000000ff
        /*0364*/ 	.word	0x00000090
        /*0368*/ 	.short	0x010a
        /*036a*/ 	.byte	0x05
	.zero		1


	//   ....[45]....
        /*036c*/ 	.word	0x00005df0
        /*0370*/ 	.word	0x000000ff
        /*0374*/ 	.word	0x00000070
        /*0378*/ 	.short	0x010b
        /*037a*/ 	.byte	0x05
	.zero		1


	//   ....[46]....
        /*037c*/ 	.word	0x00005e50
        /*0380*/ 	.word	0x000000ff
        /*0384*/ 	.word	0x00000000
        /*0388*/ 	.short	0x0101
        /*038a*/ 	.byte	0x04
	.zero		1


	//   ....[47]....
        /*038c*/ 	.word	0x00005e80
        /*0390*/ 	.word	0x000000ff
        /*0394*/ 	.word	0x00000098
        /*0398*/ 	.short	0x010a
        /*039a*/ 	.byte	0x05
	.zero		1


	//   ....[48]....
        /*039c*/ 	.word	0x00005f90
        /*03a0*/ 	.word	0x000000ff
        /*03a4*/ 	.word	0x00000078
        /*03a8*/ 	.short	0x010b
        /*03aa*/ 	.byte	0x05
	.zero		1


	//   ....[49]....
        /*03ac*/ 	.word	0x00006080
        /*03b0*/ 	.word	0x000000ff
        /*03b4*/ 	.word	0x00000000
        /*03b8*/ 	.short	0x0101
        /*03ba*/ 	.byte	0x04
	.zero		1


	//   ....[50]....
        /*03bc*/ 	.word	0x000066c0
        /*03c0*/ 	.word	0x00000003
        /*03c4*/ 	.word	0x00000080
        /*03c8*/ 	.short	0x010a
        /*03ca*/ 	.byte	0x3f
	.zero		1


	//   ....[51]....
        /*03cc*/ 	.word	0x00006700
        /*03d0*/ 	.word	0x00000003
        /*03d4*/ 	.word	0x00000088
        /*03d8*/ 	.short	0x010a
        /*03da*/ 	.byte	0x3f
	.zero		1


	//   ....[52]....
        /*03dc*/ 	.word	0x00006740
        /*03e0*/ 	.word	0x00000003
        /*03e4*/ 	.word	0x00000090
        /*03e8*/ 	.short	0x010a
        /*03ea*/ 	.byte	0x3f
	.zero		1


	//   ....[53]....
        /*03ec*/ 	.word	0x00006790
        /*03f0*/ 	.word	0x00000003
        /*03f4*/ 	.word	0x00000098
        /*03f8*/ 	.short	0x010a
        /*03fa*/ 	.byte	0x3f
	.zero		1


	//   ....[54]....
        /*03fc*/ 	.word	0x00006ae0
        /*0400*/ 	.word	0x0000000e
        /*0404*/ 	.word	0x00000030
        /*0408*/ 	.short	0x010a
        /*040a*/ 	.byte	0x3f
	.zero		1


	//   ....[55]....
        /*040c*/ 	.word	0x00006e70
        /*0410*/ 	.word	0x00000006
        /*0414*/ 	.word	0x000000a8
        /*0418*/ 	.short	0x0101
        /*041a*/ 	.byte	0x3f
	.zero		1


	//   ....[56]....
        /*041c*/ 	.word	0x00007580
        /*0420*/ 	.word	0x00000007
        /*0424*/ 	.word	0x00000000
        /*0428*/ 	.short	0x010a
        /*042a*/ 	.byte	0x3f
	.zero		1


	//   ....[57]....
        /*042c*/ 	.word	0x00007600
        /*0430*/ 	.word	0x00000008
        /*0434*/ 	.word	0x00000000
        /*0438*/ 	.short	0x010a
        /*043a*/ 	.byte	0x3f
	.zero		1


	//   ....[58]....
        /*043c*/ 	.word	0x00007690
        /*0440*/ 	.word	0x00000009
        /*0444*/ 	.word	0x00000000
        /*0448*/ 	.short	0x010a
        /*044a*/ 	.byte	0x3f
	.zero		1


	//   ....[59]....
        /*044c*/ 	.word	0x00007720
        /*0450*/ 	.word	0x00000008
        /*0454*/ 	.word	0x00000000
        /*0458*/ 	.short	0x010a
        /*045a*/ 	.byte	0x3f
	.zero		1


	//   ....[60]....
        /*045c*/ 	.word	0x000077b0
        /*0460*/ 	.word	0x0000000b
        /*0464*/ 	.word	0x00000000
        /*0468*/ 	.short	0x010a
        /*046a*/ 	.byte	0x3f
	.zero		1


	//   ....[61]....
        /*046c*/ 	.word	0x00007840
        /*0470*/ 	.word	0x00000003
        /*0474*/ 	.word	0x00000000
        /*0478*/ 	.short	0x010a
        /*047a*/ 	.byte	0x3f
	.zero		1


	//   ....[62]....
        /*047c*/ 	.word	0x000078a0
        /*0480*/ 	.word	0x00000003
        /*0484*/ 	.word	0x00000000
        /*0488*/ 	.short	0x010a
        /*048a*/ 	.byte	0x3f
	.zero		1


	//   ....[63]....
        /*048c*/ 	.word	0x00007900
        /*0490*/ 	.word	0x00000005
        /*0494*/ 	.word	0x00000000
        /*0498*/ 	.short	0x010a
        /*049a*/ 	.byte	0x3f
	.zero		1


	//   ....[64]....
        /*049c*/ 	.word	0x00007960
        /*04a0*/ 	.word	0x00000003
        /*04a4*/ 	.word	0x00000060
        /*04a8*/ 	.short	0x010a
        /*04aa*/ 	.byte	0x3f
	.zero		1


	//   ....[65]....
        /*04ac*/ 	.word	0x000079b0
        /*04b0*/ 	.word	0x00000014
        /*04b4*/ 	.word	0x00000060
        /*04b8*/ 	.short	0x010a
        /*04ba*/ 	.byte	0x3f
	.zero		1


	//   ....[66]....
        /*04bc*/ 	.word	0x00007a00
        /*04c0*/ 	.word	0x0000000e
        /*04c4*/ 	.word	0x00000060
        /*04c8*/ 	.short	0x010a
        /*04ca*/ 	.byte	0x3f
	.zero		1


	//   ....[67]....
        /*04cc*/ 	.word	0x00007a50
        /*04d0*/ 	.word	0x0000000f
        /*04d4*/ 	.word	0x00000060
        /*04d8*/ 	.short	0x010a
        /*04da*/ 	.byte	0x3f
	.zero		1


	//   ....[68]....
        /*04dc*/ 	.word	0x00007ab0
        /*04e0*/ 	.word	0x00000003
        /*04e4*/ 	.word	0x000000a8
        /*04e8*/ 	.short	0x010a
        /*04ea*/ 	.byte	0x3f
	.zero		1


	//   ....[69]....
        /*04ec*/ 	.word	0x00007b10
        /*04f0*/ 	.word	0x00000005
        /*04f4*/ 	.word	0x00000080
        /*04f8*/ 	.short	0x010a
        /*04fa*/ 	.byte	0x3f
	.zero		1


	//   ....[70]....
        /*04fc*/ 	.word	0x00007b70
        /*0500*/ 	.word	0x00000005
        /*0504*/ 	.word	0x00000088
        /*0508*/ 	.short	0x010a
        /*050a*/ 	.byte	0x3f
	.zero		1


	//   ....[71]....
        /*050c*/ 	.word	0x00007bd0
        /*0510*/ 	.word	0x00000005
        /*0514*/ 	.word	0x00000090
        /*0518*/ 	.short	0x010a
        /*051a*/ 	.byte	0x3f
	.zero		1


	//   ....[72]....
        /*051c*/ 	.word	0x00007c30
        /*0520*/ 	.word	0x00000005
        /*0524*/ 	.word	0x00000098
        /*0528*/ 	.short	0x010a
        /*052a*/ 	.byte	0x3f
	.zero		1


	//   ....[73]....
        /*052c*/ 	.word	0x00007c80
        /*0530*/ 	.word	0x00000003
        /*0534*/ 	.word	0x00000080
        /*0538*/ 	.short	0x010a
        /*053a*/ 	.byte	0x3f
	.zero		1


	//   ....[74]....
        /*053c*/ 	.word	0x00007cd0
        /*0540*/ 	.word	0x00000003
        /*0544*/ 	.word	0x00000088
        /*0548*/ 	.short	0x010a
        /*054a*/ 	.byte	0x3f
	.zero		1


	//   ....[75]....
        /*054c*/ 	.word	0x00007d20
        /*0550*/ 	.word	0x00000003
        /*0554*/ 	.word	0x00000090
        /*0558*/ 	.short	0x010a
        /*055a*/ 	.byte	0x3f
	.zero		1


	//   ....[76]....
        /*055c*/ 	.word	0x00007df0
        /*0560*/ 	.word	0x0000000e
        /*0564*/ 	.word	0x00000030
        /*0568*/ 	.short	0x010a
        /*056a*/ 	.byte	0x3f
	.zero		1


	//   ....[77]....
        /*056c*/ 	.word	0x00007ec0
        /*0570*/ 	.word	0x00000007
        /*0574*/ 	.word	0x00000000
        /*0578*/ 	.short	0x010a
        /*057a*/ 	.byte	0x3f
	.zero		1


	//   ....[78]....
        /*057c*/ 	.word	0x00007f10
        /*0580*/ 	.word	0x00000008
        /*0584*/ 	.word	0x00000000
        /*0588*/ 	.short	0x010a
        /*058a*/ 	.byte	0x3f
	.zero		1


	//   ....[79]....
        /*058c*/ 	.word	0x00007f60
        /*0590*/ 	.word	0x00000009
        /*0594*/ 	.word	0x00000000
        /*0598*/ 	.short	0x010a
        /*059a*/ 	.byte	0x3f
	.zero		1


	//   ....[80]....
        /*059c*/ 	.word	0x00007fb0
        /*05a0*/ 	.word	0x00000008
        /*05a4*/ 	.word	0x00000000
        /*05a8*/ 	.short	0x010a
        /*05aa*/ 	.byte	0x3f
	.zero		1


	//   ....[81]....
        /*05ac*/ 	.word	0x00008000
        /*05b0*/ 	.word	0x0000000b
        /*05b4*/ 	.word	0x00000000
        /*05b8*/ 	.short	0x010a
        /*05ba*/ 	.byte	0x3f
	.zero		1


	//----- nvinfo : EIATTR_NUM_MBARRIERS
	.align		4
.L_38:
        /*05bc*/ 	.byte	0x03, 0x38
        /*05be*/ 	.short	0x0016


	//----- nvinfo : EIATTR_EXIT_INSTR_OFFSETS
	.align		4
        /*05c0*/ 	.byte	0x04, 0x1c
        /*05c2*/ 	.short	(.L_40 - .L_39)


	//   ....[0]....
.L_39:
        /*05c4*/ 	.word	0x00007890


	//----- nvinfo : EIATTR_MAX_THREADS
	.align		4
.L_40:
        /*05c8*/ 	.byte	0x04, 0x05
        /*05ca*/ 	.short	(.L_42 - .L_41)
.L_41:
        /*05cc*/ 	.word	0x00000180
        /*05d0*/ 	.word	0x00000001
        /*05d4*/ 	.word	0x00000001


	//----- nvinfo : EIATTR_CRS_STACK_SIZE
	.align		4
.L_42:
        /*05d8*/ 	.byte	0x04, 0x1e
        /*05da*/ 	.short	(.L_44 - .L_43)
.L_43:
        /*05dc*/ 	.word	0x00000000


	//----- nvinfo : EIATTR_CBANK_PARAM_SIZE
	.align		4
.L_44:
        /*05e0*/ 	.byte	0x03, 0x19
        /*05e2*/ 	.short	0x0770


	//----- nvinfo : EIATTR_PARAM_CBANK
	.align		4
        /*05e4*/ 	.byte	0x04, 0x0a
        /*05e6*/ 	.short	(.L_46 - .L_45)
	.align		4
.L_45:
        /*05e8*/ 	.word	index@(.nv.constant0._ZN7cutlass13device_kernelINS_4gemm6kernel13GemmUniversalIN4cute5tupleIJiiiiEEENS1_10collective13CollectiveMmaINS1_34MainloopSm90TmaGmmaWarpSpecializedILi6ENS5_IJNS4_1CILi2EEENSA_ILi1EEESC_EEENS1_35KernelTmaWarpSpecializedCooperativeEEENS5_IJNSA_ILi128EEESG_NSA_ILi64EEEEEENS_6half_tENS5_IJlSC_lEEESJ_SK_NS4_8TiledMMAINS4_8MMA_AtomIJNS4_4SM904GMMA26MMA_64x128x16_F32F16F16_SSILNSO_5MajorE0ELSQ_0ELNSO_7ScaleInE1ELSR_1EEEEEENS4_6LayoutISD_NS5_IJSC_NSA_ILi0EEESV_EEEEENS5_IJNS4_10UnderscoreESY_SY_EEEEENS4_13SM90_TMA_LOADENS4_14ComposedLayoutINS4_7SwizzleILi3ELi4ELi3EEENS4_18smem_ptr_flag_bitsILi16EEENSU_INS5_IJNSA_ILi8EEESH_EEENS5_IJSH_SC_EEEEEEEvNS4_8identityENS4_23SM90_TMA_LOAD_MULTICASTES1B_vS1C_EENS_8epilogue10collective18CollectiveEpilogueINS1F_22Sm90TmaWarpSpecializedILi4ELi2ELi16ELb1ELb0EEEJSI_NS5_IJSG_NSA_ILi32EEEEEESJ_SK_SJ_SK_NS1F_6fusion15FusionCallbacksIS1J_NS1M_13LinCombEltActINS1F_6thread4ReLuESJ_fSJ_fLNS_15FloatRoundStyleE2EEESI_S1L_JEEES11_NS12_INS13_ILi2ELi4ELi3EEES16_NSU_INS5_IJS17_S1K_EEENS5_IJS1K_SC_EEEEEEENS4_17SM75_U32x4_LDSM_NENS4_14SM90_TMA_STOREES1Y_NS4_17SM90_U32x4_STSM_NENS4_9Copy_AtomIJS21_SJ_EEEvEEEvvEEEEvNT_6ParamsE)
        /*05ec*/ 	.short	0x0210
        /*05ee*/ 	.short	0x0770


	//----- nvinfo : EIATTR_SW_WAR
	.align		4
.L_46:
        /*05f0*/ 	.byte	0x04, 0x36
        /*05f2*/ 	.short	(.L_48 - .L_47)
.L_47:
        /*05f4*/ 	.word	0x00000008
.L_48:


//--------------------- .nv.callgraph             --------------------------
	.section	.nv.callgraph,"",@"SHT_CUDA_CALLGRAPH"
	.align	4
	.sectionentsize	8
	.align		4
        /*0000*/ 	.word	0x00000000
	.align		4
        /*0004*/ 	.word	0xffffffff
	.align		4
        /*0008*/ 	.word	index@(_ZN7cutlass13device_kernelINS_4gemm6kernel13GemmUniversalIN4cute5tupleIJiiiiEEENS1_10collective13CollectiveMmaINS1_34MainloopSm90TmaGmmaWarpSpecializedILi6ENS5_IJNS4_1CILi2EEENSA_ILi1EEESC_EEENS1_35KernelTmaWarpSpecializedCooperativeEEENS5_IJNSA_ILi128EEESG_NSA_ILi64EEEEEENS_6half_tENS5_IJlSC_lEEESJ_SK_NS4_8TiledMMAINS4_8MMA_AtomIJNS4_4SM904GMMA26MMA_64x128x16_F32F16F16_SSILNSO_5MajorE0ELSQ_0ELNSO_7ScaleInE1ELSR_1EEEEEENS4_6LayoutISD_NS5_IJSC_NSA_ILi0EEESV_EEEEENS5_IJNS4_10UnderscoreESY_SY_EEEEENS4_13SM90_TMA_LOADENS4_14ComposedLayoutINS4_7SwizzleILi3ELi4ELi3EEENS4_18smem_ptr_flag_bitsILi16EEENSU_INS5_IJNSA_ILi8EEESH_EEENS5_IJSH_SC_EEEEEEEvNS4_8identityENS4_23SM90_TMA_LOAD_MULTICASTES1B_vS1C_EENS_8epilogue10collective18CollectiveEpilogueINS1F_22Sm90TmaWarpSpecializedILi4ELi2ELi16ELb1ELb0EEEJSI_NS5_IJSG_NSA_ILi32EEEEEESJ_SK_SJ_SK_NS1F_6fusion15FusionCallbacksIS1J_NS1M_13LinCombEltActINS1F_6thread4ReLuESJ_fSJ_fLNS_15FloatRoundStyleE2EEESI_S1L_JEEES11_NS12_INS13_ILi2ELi4ELi3EEES16_NSU_INS5_IJS17_S1K_EEENS5_IJS1K_SC_EEEEEEENS4_17SM75_U32x4_LDSM_NENS4_14SM90_TMA_STOREES1Y_NS4_17SM90_U32x4_STSM_NENS4_9Copy_AtomIJS21_SJ_EEEvEEEvvEEEEvNT_6ParamsE)
	.align		4
        /*000c*/ 	.word	index@(__assertfail)
	.align		4
        /*0010*/ 	.word	0x00000000
	.align		4
        /*0014*/ 	.word	0xfffffffe
	.align		4
        /*0018*/ 	.word	0x00000000
	.align		4
        /*001c*/ 	.word	0xfffffffd
	.align		4
        /*0020*/ 	.word	0x00000000
	.align		4
        /*0024*/ 	.word	0xfffffffc


//--------------------- .nv.constant4             --------------------------
	.section	.nv.constant4,"a",@progbits
	.align	8
	.align		8
.nv.constant4:
        /*0000*/ 	.dword	__assertfail
	.align		8
        /*0008*/ 	.dword	__unnamed_1
	.align		8
        /*0010*/ 	.dword	__unnamed_2
	.align		8
        /*0018*/ 	.dword	_ZN39_INTERNAL_411a1b6e_4_k_cu_6ab1d066_26004cuda3std3__45__cpo5beginE
	.align		8
        /*0020*/ 	.dword	_ZN39_INTERNAL_411a1b6e_4_k_cu_6ab1d066_26004cuda3std3__45__cpo3endE
	.align		8
        /*0028*/ 	.dword	_ZN39_INTERNAL_411a1b6e_4_k_cu_6ab1d066_26004cuda3std3__45__cpo6cbeginE
	.align		8
        /*0030*/ 	.dword	_ZN39_INTERNAL_411a1b6e_4_k_cu_6ab1d066_26004cuda3std3__45__cpo4cendE
	.align		8
        /*0038*/ 	.dword	_ZN39_INTERNAL_411a1b6e_4_k_cu_6ab1d066_26004cuda3std3__441_GLOBAL__N__411a1b6e_4_k_cu_6ab1d066_26006ignoreE
	.align		8
        /*0040*/ 	.dword	_ZN39_INTERNAL_411a1b6e_4_k_cu_6ab1d066_26004cuda3std3__419piecewise_constructE
	.align		8
        /*0048*/ 	.dword	_ZN39_INTERNAL_411a1b6e_4_k_cu_6ab1d066_26004cuda3std3__48in_placeE
	.align		8
        /*0050*/ 	.dword	_ZN39_INTERNAL_411a1b6e_4_k_cu_6ab1d066_26004cuda3std6ranges3__45__cpo4swapE
	.align		8
        /*0058*/ 	.dword	_ZN39_INTERNAL_411a1b6e_4_k_cu_6ab1d066_26004cuda3std6ranges3__45__cpo9iter_moveE
	.align		8
        /*0060*/ 	.dword	_ZN39_INTERNAL_411a1b6e_4_k_cu_6ab1d066_26004cute7productE
	.align		8
        /*0068*/ 	.dword	_ZN39_INTERNAL_411a1b6e_4_k_cu_6ab1d066_26004cute1_E
	.align		8
        /*0070*/ 	.dword	$str$22
	.align		8
        /*0078*/ 	.dword	$str$23
	.align		8
        /*0080*/ 	.dword	$str$26
	.align		8
        /*0088*/ 	.dword	$str$27


//--------------------- .text._ZN7cutlass13device_kernelINS_4gemm6kernel13GemmUniversalIN4cute5tupleIJiiiiEEENS1_10collective13CollectiveMmaINS1_34MainloopSm90TmaGmmaWarpSpecializedILi6ENS5_IJNS4_1CILi2EEENSA_ILi1EEESC_EEENS1_35KernelTmaWarpSpecializedCooperativeEEENS5_IJNSA_ILi128EEESG_NSA_ILi64EEEEEENS_6half_tENS5_IJlSC_lEEESJ_SK_NS4_8TiledMMAINS4_8MMA_AtomIJNS4_4SM904GMMA26MMA_64x128x16_F32F16F16_SSILNSO_5MajorE0ELSQ_0ELNSO_7ScaleInE1ELSR_1EEEEEENS4_6LayoutISD_NS5_IJSC_NSA_ILi0EEESV_EEEEENS5_IJNS4_10UnderscoreESY_SY_EEEEENS4_13SM90_TMA_LOADENS4_14ComposedLayoutINS4_7SwizzleILi3ELi4ELi3EEENS4_18smem_ptr_flag_bitsILi16EEENSU_INS5_IJNSA_ILi8EEESH_EEENS5_IJSH_SC_EEEEEEEvNS4_8identityENS4_23SM90_TMA_LOAD_MULTICASTES1B_vS1C_EENS_8epilogue10collective18CollectiveEpilogueINS1F_22Sm90TmaWarpSpecializedILi4ELi2ELi16ELb1ELb0EEEJSI_NS5_IJSG_NSA_ILi32EEEEEESJ_SK_SJ_SK_NS1F_6fusion15FusionCallbacksIS1J_NS1M_13LinCombEltActINS1F_6thread4ReLuESJ_fSJ_fLNS_15FloatRoundStyleE2EEESI_S1L_JEEES11_NS12_INS13_ILi2ELi4ELi3EEES16_NSU_INS5_IJS17_S1K_EEENS5_IJS1K_SC_EEEEEEENS4_17SM75_U32x4_LDSM_NENS4_14SM90_TMA_STOREES1Y_NS4_17SM90_U32x4_STSM_NENS4_9Copy_AtomIJS21_SJ_EEEvEEEvvEEEEvNT_6ParamsE --------------------------
	.section	.text._ZN7cutlass13device_kernelINS_4gemm6kernel13GemmUniversalIN4cute5tupleIJiiiiEEENS1_10collective13CollectiveMmaINS1_34MainloopSm90TmaGmmaWarpSpecializedILi6ENS5_IJNS4_1CILi2EEENSA_ILi1EEESC_EEENS1_35KernelTmaWarpSpecializedCooperativeEEENS5_IJNSA_ILi128EEESG_NSA_ILi64EEEEEENS_6half_tENS5_IJlSC_lEEESJ_SK_NS4_8TiledMMAINS4_8MMA_AtomIJNS4_4SM904GMMA26MMA_64x128x16_F32F16F16_SSILNSO_5MajorE0ELSQ_0ELNSO_7ScaleInE1ELSR_1EEEEEENS4_6LayoutISD_NS5_IJSC_NSA_ILi0EEESV_EEEEENS5_IJNS4_10UnderscoreESY_SY_EEEEENS4_13SM90_TMA_LOADENS4_14ComposedLayoutINS4_7SwizzleILi3ELi4ELi3EEENS4_18smem_ptr_flag_bitsILi16EEENSU_INS5_IJNSA_ILi8EEESH_EEENS5_IJSH_SC_EEEEEEEvNS4_8identityENS4_23SM90_TMA_LOAD_MULTICASTES1B_vS1C_EENS_8epilogue10collective18CollectiveEpilogueINS1F_22Sm90TmaWarpSpecializedILi4ELi2ELi16ELb1ELb0EEEJSI_NS5_IJSG_NSA_ILi32EEEEEESJ_SK_SJ_SK_NS1F_6fusion15FusionCallbacksIS1J_NS1M_13LinCombEltActINS1F_6thread4ReLuESJ_fSJ_fLNS_15FloatRoundStyleE2EEESI_S1L_JEEES11_NS12_INS13_ILi2ELi4ELi3EEES16_NSU_INS5_IJS17_S1K_EEENS5_IJS1K_SC_EEEEEEENS4_17SM75_U32x4_LDSM_NENS4_14SM90_TMA_STOREES1Y_NS4_17SM90_U32x4_STSM_NENS4_9Copy_AtomIJS21_SJ_EEEvEEEvvEEEEvNT_6ParamsE,"ax",@progbits
	.align	128
.text._ZN7cutlass13device_kernelINS_4gemm6kernel13GemmUniversalIN4cute5tupleIJiiiiEEENS1_10collective13CollectiveMmaINS1_34MainloopSm90TmaGmmaWarpSpecializedILi6ENS5_IJNS4_1CILi2EEENSA_ILi1EEESC_EEENS1_35KernelTmaWarpSpecializedCooperativeEEENS5_IJNSA_ILi128EEESG_NSA_ILi64EEEEEENS_6half_tENS5_IJlSC_lEEESJ_SK_NS4_8TiledMMAINS4_8MMA_AtomIJNS4_4SM904GMMA26MMA_64x128x16_F32F16F16_SSILNSO_5MajorE0ELSQ_0ELNSO_7ScaleInE1ELSR_1EEEEEENS4_6LayoutISD_NS5_IJSC_NSA_ILi0EEESV_EEEEENS5_IJNS4_10UnderscoreESY_SY_EEEEENS4_13SM90_TMA_LOADENS4_14ComposedLayoutINS4_7SwizzleILi3ELi4ELi3EEENS4_18smem_ptr_flag_bitsILi16EEENSU_INS5_IJNSA_ILi8EEESH_EEENS5_IJSH_SC_EEEEEEEvNS4_8identityENS4_23SM90_TMA_LOAD_MULTICASTES1B_vS1C_EENS_8epilogue10collective18CollectiveEpilogueINS1F_22Sm90TmaWarpSpecializedILi4ELi2ELi16ELb1ELb0EEEJSI_NS5_IJSG_NSA_ILi32EEEEEESJ_SK_SJ_SK_NS1F_6fusion15FusionCallbacksIS1J_NS1M_13LinCombEltActINS1F_6thread4ReLuESJ_fSJ_fLNS_15FloatRoundStyleE2EEESI_S1L_JEEES11_NS12_INS13_ILi2ELi4ELi3EEES16_NSU_INS5_IJS17_S1K_EEENS5_IJS1K_SC_EEEEEEENS4_17SM75_U32x4_LDSM_NENS4_14SM90_TMA_STOREES1Y_NS4_17SM90_U32x4_STSM_NENS4_9Copy_AtomIJS21_SJ_EEEvEEEvvEEEEvNT_6ParamsE:
        .type           _ZN7cutlass13device_kernelINS_4gemm6kernel13GemmUniversalIN4cute5tupleIJiiiiEEENS1_10collective13CollectiveMmaINS1_34MainloopSm90TmaGmmaWarpSpecializedILi6ENS5_IJNS4_1CILi2EEENSA_ILi1EEESC_EEENS1_35KernelTmaWarpSpecializedCooperativeEEENS5_IJNSA_ILi128EEESG_NSA_ILi64EEEEEENS_6half_tENS5_IJlSC_lEEESJ_SK_NS4_8TiledMMAINS4_8MMA_AtomIJNS4_4SM904GMMA26MMA_64x128x16_F32F16F16_SSILNSO_5MajorE0ELSQ_0ELNSO_7ScaleInE1ELSR_1EEEEEENS4_6LayoutISD_NS5_IJSC_NSA_ILi0EEESV_EEEEENS5_IJNS4_10UnderscoreESY_SY_EEEEENS4_13SM90_TMA_LOADENS4_14ComposedLayoutINS4_7SwizzleILi3ELi4ELi3EEENS4_18smem_ptr_flag_bitsILi16EEENSU_INS5_IJNSA_ILi8EEESH_EEENS5_IJSH_SC_EEEEEEEvNS4_8identityENS4_23SM90_TMA_LOAD_MULTICASTES1B_vS1C_EENS_8epilogue10collective18CollectiveEpilogueINS1F_22Sm90TmaWarpSpecializedILi4ELi2ELi16ELb1ELb0EEEJSI_NS5_IJSG_NSA_ILi32EEEEEESJ_SK_SJ_SK_NS1F_6fusion15FusionCallbacksIS1J_NS1M_13LinCombEltActINS1F_6thread4ReLuESJ_fSJ_fLNS_15FloatRoundStyleE2EEESI_S1L_JEEES11_NS12_INS13_ILi2ELi4ELi3EEES16_NSU_INS5_IJS17_S1K_EEENS5_IJS1K_SC_EEEEEEENS4_17SM75_U32x4_LDSM_NENS4_14SM90_TMA_STOREES1Y_NS4_17SM90_U32x4_STSM_NENS4_9Copy_AtomIJS21_SJ_EEEvEEEvvEEEEvNT_6ParamsE,@function
        .size           _ZN7cutlass13device_kernelINS_4gemm6kernel13GemmUniversalIN4cute5tupleIJiiiiEEENS1_10collective13CollectiveMmaINS1_34MainloopSm90TmaGmmaWarpSpecializedILi6ENS5_IJNS4_1CILi2EEENSA_ILi1EEESC_EEENS1_35KernelTmaWarpSpecializedCooperativeEEENS5_IJNSA_ILi128EEESG_NSA_ILi64EEEEEENS_6half_tENS5_IJlSC_lEEESJ_SK_NS4_8TiledMMAINS4_8MMA_AtomIJNS4_4SM904GMMA26MMA_64x128x16_F32F16F16_SSILNSO_5MajorE0ELSQ_0ELNSO_7ScaleInE1ELSR_1EEEEEENS4_6LayoutISD_NS5_IJSC_NSA_ILi0EEESV_EEEEENS5_IJNS4_10UnderscoreESY_SY_EEEEENS4_13SM90_TMA_LOADENS4_14ComposedLayoutINS4_7SwizzleILi3ELi4ELi3EEENS4_18smem_ptr_flag_bitsILi16EEENSU_INS5_IJNSA_ILi8EEESH_EEENS5_IJSH_SC_EEEEEEEvNS4_8identityENS4_23SM90_TMA_LOAD_MULTICASTES1B_vS1C_EENS_8epilogue10collective18CollectiveEpilogueINS1F_22Sm90TmaWarpSpecializedILi4ELi2ELi16ELb1ELb0EEEJSI_NS5_IJSG_NSA_ILi32EEEEEESJ_SK_SJ_SK_NS1F_6fusion15FusionCallbacksIS1J_NS1M_13LinCombEltActINS1F_6thread4ReLuESJ_fSJ_fLNS_15FloatRoundStyleE2EEESI_S1L_JEEES11_NS12_INS13_ILi2ELi4ELi3EEES16_NSU_INS5_IJS17_S1K_EEENS5_IJS1K_SC_EEEEEEENS4_17SM75_U32x4_LDSM_NENS4_14SM90_TMA_STOREES1Y_NS4_17SM90_U32x4_STSM_NENS4_9Copy_AtomIJS21_SJ_EEEvEEEvvEEEEvNT_6ParamsE,(.L_x_193 - _ZN7cutlass13device_kernelINS_4gemm6kernel13GemmUniversalIN4cute5tupleIJiiiiEEENS1_10collective13CollectiveMmaINS1_34MainloopSm90TmaGmmaWarpSpecializedILi6ENS5_IJNS4_1CILi2EEENSA_ILi1EEESC_EEENS1_35KernelTmaWarpSpecializedCooperativeEEENS5_IJNSA_ILi128EEESG_NSA_ILi64EEEEEENS_6half_tENS5_IJlSC_lEEESJ_SK_NS4_8TiledMMAINS4_8MMA_AtomIJNS4_4SM904GMMA26MMA_64x128x16_F32F16F16_SSILNSO_5MajorE0ELSQ_0ELNSO_7ScaleInE1ELSR_1EEEEEENS4_6LayoutISD_NS5_IJSC_NSA_ILi0EEESV_EEEEENS5_IJNS4_10UnderscoreESY_SY_EEEEENS4_13SM90_TMA_LOADENS4_14ComposedLayoutINS4_7SwizzleILi3ELi4ELi3EEENS4_18smem_ptr_flag_bitsILi16EEENSU_INS5_IJNSA_ILi8EEESH_EEENS5_IJSH_SC_EEEEEEEvNS4_8identityENS4_23SM90_TMA_LOAD_MULTICASTES1B_vS1C_EENS_8epilogue10collective18CollectiveEpilogueINS1F_22Sm90TmaWarpSpecializedILi4ELi2ELi16ELb1ELb0EEEJSI_NS5_IJSG_NSA_ILi32EEEEEESJ_SK_SJ_SK_NS1F_6fusion15FusionCallbacksIS1J_NS1M_13LinCombEltActINS1F_6thread4ReLuESJ_fSJ_fLNS_15FloatRoundStyleE2EEESI_S1L_JEEES11_NS12_INS13_ILi2ELi4ELi3EEES16_NSU_INS5_IJS17_S1K_EEENS5_IJS1K_SC_EEEEEEENS4_17SM75_U32x4_LDSM_NENS4_14SM90_TMA_STOREES1Y_NS4_17SM90_U32x4_STSM_NENS4_9Copy_AtomIJS21_SJ_EEEvEEEvvEEEEvNT_6ParamsE)
        .other          _ZN7cutlass13device_kernelINS_4gemm6kernel13GemmUniversalIN4cute5tupleIJiiiiEEENS1_10collective13CollectiveMmaINS1_34MainloopSm90TmaGmmaWarpSpecializedILi6ENS5_IJNS4_1CILi2EEENSA_ILi1EEESC_EEENS1_35KernelTmaWarpSpecializedCooperativeEEENS5_IJNSA_ILi128EEESG_NSA_ILi64EEEEEENS_6half_tENS5_IJlSC_lEEESJ_SK_NS4_8TiledMMAINS4_8MMA_AtomIJNS4_4SM904GMMA26MMA_64x128x16_F32F16F16_SSILNSO_5MajorE0ELSQ_0ELNSO_7ScaleInE1ELSR_1EEEEEENS4_6LayoutISD_NS5_IJSC_NSA_ILi0EEESV_EEEEENS5_IJNS4_10UnderscoreESY_SY_EEEEENS4_13SM90_TMA_LOADENS4_14ComposedLayoutINS4_7SwizzleILi3ELi4ELi3EEENS4_18smem_ptr_flag_bitsILi16EEENSU_INS5_IJNSA_ILi8EEESH_EEENS5_IJSH_SC_EEEEEEEvNS4_8identityENS4_23SM90_TMA_LOAD_MULTICASTES1B_vS1C_EENS_8epilogue10collective18CollectiveEpilogueINS1F_22Sm90TmaWarpSpecializedILi4ELi2ELi16ELb1ELb0EEEJSI_NS5_IJSG_NSA_ILi32EEEEEESJ_SK_SJ_SK_NS1F_6fusion15FusionCallbacksIS1J_NS1M_13LinCombEltActINS1F_6thread4ReLuESJ_fSJ_fLNS_15FloatRoundStyleE2EEESI_S1L_JEEES11_NS12_INS13_ILi2ELi4ELi3EEES16_NSU_INS5_IJS17_S1K_EEENS5_IJS1K_SC_EEEEEEENS4_17SM75_U32x4_LDSM_NENS4_14SM90_TMA_STOREES1Y_NS4_17SM90_U32x4_STSM_NENS4_9Copy_AtomIJS21_SJ_EEEvEEEvvEEEEvNT_6ParamsE,@"STO_CUDA_ENTRY STV_DEFAULT"
_ZN7cutlass13device_kernelINS_4gemm6kernel13GemmUniversalIN4cute5tupleIJiiiiEEENS1_10collective13CollectiveMmaINS1_34MainloopSm90TmaGmmaWarpSpecializedILi6ENS5_IJNS4_1CILi2EEENSA_ILi1EEESC_EEENS1_35KernelTmaWarpSpecializedCooperativeEEENS5_IJNSA_ILi128EEESG_NSA_ILi64EEEEEENS_6half_tENS5_IJlSC_lEEESJ_SK_NS4_8TiledMMAINS4_8MMA_AtomIJNS4_4SM904GMMA26MMA_64x128x16_F32F16F16_SSILNSO_5MajorE0ELSQ_0ELNSO_7ScaleInE1ELSR_1EEEEEENS4_6LayoutISD_NS5_IJSC_NSA_ILi0EEESV_EEEEENS5_IJNS4_10UnderscoreESY_SY_EEEEENS4_13SM90_TMA_LOADENS4_14ComposedLayoutINS4_7SwizzleILi3ELi4ELi3EEENS4_18smem_ptr_flag_bitsILi16EEENSU_INS5_IJNSA_ILi8EEESH_EEENS5_IJSH_SC_EEEEEEEvNS4_8identityENS4_23SM90_TMA_LOAD_MULTICASTES1B_vS1C_EENS_8epilogue10collective18CollectiveEpilogueINS1F_22Sm90TmaWarpSpecializedILi4ELi2ELi16ELb1ELb0EEEJSI_NS5_IJSG_NSA_ILi32EEEEEESJ_SK_SJ_SK_NS1F_6fusion15FusionCallbacksIS1J_NS1M_13LinCombEltActINS1F_6thread4ReLuESJ_fSJ_fLNS_15FloatRoundStyleE2EEESI_S1L_JEEES11_NS12_INS13_ILi2ELi4ELi3EEES16_NSU_INS5_IJS17_S1K_EEENS5_IJS1K_SC_EEEEEEENS4_17SM75_U32x4_LDSM_NENS4_14SM90_TMA_STOREES1Y_NS4_17SM90_U32x4_STSM_NENS4_9Copy_AtomIJS21_SJ_EEEvEEEvvEEEEvNT_6ParamsE:
[----:B------:R-:W1:Y:S01]  /*0000*/  LDC R1, c[0x0][0x28] ;  /* 0x00000a00ff017b82 */ /* 0x000e620000000800 */
[----:B------:R-:W2:Y:S07]  /*0010*/  S2R R0, SR_TID.X ;  /* 0x0000000000007919 */ /* 0x000eae0000002100 */
[----:B------:R-:W3:Y:S01]  /*0020*/  LDC.64 R4, c[0x0][0x588] ;  /* 0x00016200ff047b82 */ /* 0x000ee20000000a00 */
[----:B------:R-:W-:Y:S01]  /*0030*/  ELECT P0, URZ, PT ;  /* 0x00000000003f782f */ /* 0x000fe20003800000 */
[----:B------:R-:W-:Y:S01]  /*0040*/  BSSY B0, `(.L_x_0) ;  /* 0x0000016000007945 */ /* 0x000fe20003800000 */
[----:B--2---:R-:W-:-:S02]  /*0050*/  SHF.R.U32.HI R2, RZ, 0x5, R0 ;  /* 0x00000005ff027819 */ /* 0x004fc40000011600 */
[----:B------:R-:W-:-:S03]  /*0060*/  SHF.R.U32.HI R7, RZ, 0x7, R0 ;  /* 0x00000007ff077819 */ /* 0x000fc60000011600 */
[----:B------:R-:W2:Y:S04]  /*0070*/  SHFL.IDX PT, R3, R2, RZ, 0x1f ;  /* 0x00001fff02037589 */ /* 0x000ea800000e0000 */
[----:B------:R4:W1:Y:S01]  /*0080*/  SHFL.IDX PT, R10, R7, RZ, 0x1f ;  /* 0x00001fff070a7589 */ /* 0x00086200000e0000 */
[----:B--2---:R-:W-:Y:S02]  /*0090*/  ISETP.NE.OR P0, PT, R3, RZ, !P0 ;  /* 0x000000ff0300720c */ /* 0x004fe40004705670 */
[----:B------:R-:W-:-:S11]  /*00a0*/  SHF.R.S32.HI R6, RZ, 0x1f, R3 ;  /* 0x0000001fff067819 */ /* 0x000fd60000011403 */
[----:B-1-34-:R-:W-:Y:S05]  /*00b0*/  @P0 BRA `(.L_x_1) ;  /* 0x0000000000380947 */ /* 0x01afea0003800000 */
[----:B------:R-:W-:Y:S02]  /*00c0*/  ULDC.64 UR4, c[0x0][0x198] ;  /* 0x0000660000047ab9 */ /* 0x000fe40000000a00 */
[----:B------:R-:W-:Y:S02]  /*00d0*/  UIADD3 UR6, UP0, UR4, 0xf0, URZ ;  /* 0x000000f004067890 */ /* 0x000fe4000ff1e03f */
[----:B------:R-:W-:Y:S02]  /*00e0*/  UIADD3 UR8, UP1, UR4, 0x1f0, URZ ;  /* 0x000001f004087890 */ /* 0x000fe4000ff3e03f */
[----:B------:R-:W-:Y:S02]  /*00f0*/  UIADD3 UR10, UP2, UR4, 0x3f0, URZ ;  /* 0x000003f0040a7890 */ /* 0x000fe4000ff5e03f */
[----:B------:R-:W-:Y:S02]  /*0100*/  UIADD3 UR4, UP3, UR4, 0x4f0, URZ ;  /* 0x000004f004047890 */ /* 0x000fe4000ff7e03f */
[----:B------:R-:W-:-:S02]  /*0110*/  UIADD3.X UR7, URZ, UR5, URZ, UP0, !UPT ;  /* 0x000000053f077290 */ /* 0x000fc400087fe43f */
[----:B------:R-:W-:Y:S02]  /*0120*/  UIADD3.X UR9, URZ, UR5, URZ, UP1, !UPT ;  /* 0x000000053f097290 */ /* 0x000fe40008ffe43f */
[----:B------:R-:W-:Y:S02]  /*0130*/  UIADD3.X UR11, URZ, UR5, URZ, UP2, !UPT ;  /* 0x000000053f0b7290 */ /* 0x000fe400097fe43f */
[----:B------:R-:W-:-:S03]  /*0140*/  UIADD3.X UR5, URZ, UR5, URZ, UP3, !UPT ;  /* 0x000000053f057290 */ /* 0x000fc60009ffe43f */
[----:B------:R1:W-:Y:S02]  /*0150*/  UTMACCTL.PF [UR6] ;  /* 0x00000000060079b9 */ /* 0x0003e40008040000 */
[----:B------:R1:W-:Y:S02]  /*0160*/  UTMACCTL.PF [UR8] ;  /* 0x00000000080079b9 */ /* 0x0003e40008040000 */
[----:B------:R1:W-:Y:S02]  /*0170*/  UTMACCTL.PF [UR10] ;  /* 0x000000000a0079b9 */ /* 0x0003e40008040000 */
[----:B------:R1:W-:Y:S02]  /*0180*/  UTMACCTL.PF [UR4] ;  /* 0x00000000040079b9 */ /* 0x0003e40008040000 */
[----:B-1----:R-:W-:Y:S01]  /*0190*/  NOP ;  /* 0x0000000000007918 */ /* 0x002fe20000000000 */
.L_x_1:
[----:B------:R-:W-:Y:S05]  /*01a0*/  BSYNC B0 ;  /* 0x0000000000007941 */ /* 0x000fea0003800000 */
.L_x_0:
[----:B------:R-:W-:Y:S01]  /*01b0*/  ULDC.64 UR4, c[0x0][0x590] ;  /* 0x0001640000047ab9 */ /* 0x000fe20000000a00 */
[----:B------:R-:W-:Y:S01]  /*01c0*/  LEA.HI R6, R6, R3, RZ, 0x2 ;  /* 0x0000000306067211 */ /* 0x000fe200078f10ff */
[----:B------:R-:W-:Y:S01]  /*01d0*/  ULDC.64 UR52, c[0x0][0x208] ;  /* 0x0000820000347ab9 */ /* 0x000fe20000000a00 */
[----:B------:R-:W-:Y:S01]  /*01e0*/  ISETP.NE.U32.AND P2, PT, RZ, UR4, PT ;  /* 0x00000004ff007c0c */ /* 0x000fe2000bf45070 */
[----:B------:R-:W-:Y:S01]  /*01f0*/  IMAD.MOV.U32 R7, RZ, RZ, R5 ;  /* 0x000000ffff077224 */ /* 0x000fe200078e0005 */
[----:B------:R-:W-:Y:S02]  /*0200*/  LOP3.LUT R6, R6, 0xfffffffc, RZ, 0xc0, !PT ;  /* 0xfffffffc06067812 */ /* 0x000fe400078ec0ff */
[----:B------:R-:W-:Y:S02]  /*0210*/  ISETP.NE.AND.EX P3, PT, RZ, UR5, PT, P2 ;  /* 0x00000005ff007c0c */ /* 0x000fe4000bf65320 */
[----:B------:R-:W-:Y:S01]  /*0220*/  PRMT R8, RZ, 0x7610, R8 ;  /* 0x00007610ff087816 */ /* 0x000fe20000000008 */
[----:B------:R-:W-:-:S02]  /*0230*/  IMAD.IADD R3, R3, 0x1, -R6 ;  /* 0x0000000103037824 */ /* 0x000fc400078e0a06 */
[----:B------:R-:W-:-:S08]  /*0240*/  IMAD.MOV.U32 R6, RZ, RZ, R4 ;  /* 0x000000ffff067224 */ /* 0x000fd000078e0004 */
[----:B------:R-:W-:Y:S05]  /*0250*/  @P3 BRA `(.L_x_2) ;  /* 0x0000000000303947 */ /* 0x000fea0003800000 */
[----:B------:R-:W-:Y:S02]  /*0260*/  ULDC.64 UR6, c[0x0][0x588] ;  /* 0x0001620000067ab9 */ /* 0x000fe40000000a00 */
[----:B------:R-:W-:-:S04]  /*0270*/  ISETP.NE.U32.AND P0, PT, RZ, UR6, PT ;  /* 0x00000006ff007c0c */ /* 0x000fc8000bf05070 */
[----:B------:R-:W-:-:S13]  /*0280*/  ISETP.NE.AND.EX P0, PT, RZ, UR7, PT, P0 ;  /* 0x00000007ff007c0c */ /* 0x000fda000bf05300 */
[----:B------:R-:W-:Y:S05]  /*0290*/  @!P0 BRA `(.L_x_3) ;  /* 0x0000000000108947 */ /* 0x000fea0003800000 */
[----:B------:R-:W2:Y:S02]  /*02a0*/  LDG.E R8, desc[UR52][R6.64] ;  /* 0x0000003406087981 */ /* 0x000ea4000c1e1900 */
[----:B--2---:R-:W-:Y:S01]  /*02b0*/  FSETP.NEU.AND P1, PT, R8, RZ, PT ;  /* 0x000000ff0800720b */ /* 0x004fe20003f2d000 */
[----:B------:R-:W-:Y:S01]  /*02c0*/  IMAD.MOV.U32 R8, RZ, RZ, 0x1 ;  /* 0x00000001ff087424 */ /* 0x000fe200078e00ff */
[----:B------:R-:W-:Y:S11]  /*02d0*/  BRA `(.L_x_2) ;  /* 0x0000000000107947 */ /* 0x000ff60003800000 */
.L_x_3:
[----:B------:R-:W-:Y:S01]  /*02e0*/  ULDC UR6, c[0x0][0x580] ;  /* 0x0001600000067ab9 */ /* 0x000fe20000000800 */
[----:B------:R-:W-:Y:S01]  /*02f0*/  IMAD.MOV.U32 R8, RZ, RZ, 0x1 ;  /* 0x00000001ff087424 */ /* 0x000fe200078e00ff */
[----:B------:R-:W-:Y:S02]  /*0300*/  FSETP.NEU.AND P1, PT, RZ, UR6, PT ;  /* 0x00000006ff007c0b */ /* 0x000fe4000bf2d000 */
[----:B------:R-:W-:-:S11]  /*0310*/  CS2R R6, SRZ ;  /* 0x0000000000067805 */ /* 0x000fd6000001ff00 */
.L_x_2:
[----:B------:R-:W-:Y:S02]  /*0320*/  ISETP.NE.U32.AND P4, PT, R6, RZ, PT ;  /* 0x000000ff0600720c */ /* 0x000fe40003f85070 */
[----:B------:R-:W-:Y:S02]  /*0330*/  ISETP.NE.AND.EX P5, PT, RZ, UR5, PT, P2 ;  /* 0x00000005ff007c0c */ /* 0x000fe4000bfa5320 */
[----:B------:R-:W-:Y:S02]  /*0340*/  ISETP.NE.AND.EX P2, PT, R7, RZ, PT, P4 ;  /* 0x000000ff0700720c */ /* 0x000fe40003f45340 */
[----:B------:R-:W-:-:S11]  /*0350*/  PLOP3.LUT P0, PT, PT, PT, PT, 0x8, 0x0 ;  /* 0x000000000000781c */ /* 0x000fd60003f0e170 */
[----:B------:R-:W-:Y:S05]  /*0360*/  @P2 BRA P5, `(.L_x_4) ;  /* 0x0000000000342947 */ /* 0x000fea0002800000 */
[----:B------:R-:W-:-:S04]  /*0370*/  ISETP.NE.U32.AND P0, PT, RZ, UR4, PT ;  /* 0x00000004ff007c0c */ /* 0x000fc8000bf05070 */
[----:B------:R-:W-:-:S13]  /*0380*/  ISETP.NE.AND.EX P0, PT, RZ, UR5, PT, P0 ;  /* 0x00000005ff007c0c */ /* 0x000fda000bf05300 */
[----:B------:R-:W-:Y:S05]  /*0390*/  @!P0 BRA `(.L_x_5) ;  /* 0x0000000000248947 */ /* 0x000fea0003800000 */
[----:B------:R-:W-:Y:S02]  /*03a0*/  PRMT R8, R8, 0x9910, RZ ;  /* 0x0000991008087816 */ /* 0x000fe400000000ff */
[----:B------:R-:W-:Y:S02]  /*03b0*/  ISETP.NE.U32.AND P0, PT, R6, RZ, PT ;  /* 0x000000ff0600720c */ /* 0x000fe40003f05070 */
[----:B------:R-:W-:Y:S02]  /*03c0*/  ISETP.NE.AND P2, PT, R8, RZ, PT ;  /* 0x000000ff0800720c */ /* 0x000fe40003f45270 */
[----:B------:R-:W-:Y:S02]  /*03d0*/  ISETP.NE.AND.EX P0, PT, R7, RZ, PT, P0 ;  /* 0x000000ff0700720c */ /* 0x000fe40003f05300 */
[----:B------:R-:W-:-:S09]  /*03e0*/  SEL R6, RZ, 0xffffffff, P1 ;  /* 0xffffffffff067807 */ /* 0x000fd20000800000 */
[----:B------:R-:W-:-:S04]  /*03f0*/  @!P2 SEL R6, RZ, 0xffffffff, P0 ;  /* 0xffffffffff06a807 */ /* 0x000fc80000000000 */
[----:B------:R-:W-:-:S04]  /*0400*/  LOP3.LUT R6, R6, 0x1, RZ, 0xc0, !PT ;  /* 0x0000000106067812 */ /* 0x000fc800078ec0ff */
[----:B------:R-:W-:Y:S01]  /*0410*/  ISETP.EQ.U32.AND P0, PT, R6, 0x1, PT ;  /* 0x000000010600780c */ /* 0x000fe20003f02070 */
[----:B------:R-:W-:-:S12]  /*0420*/  BRA `(.L_x_4) ;  /* 0x0000000000047947 */ /* 0x000fd80003800000 */
.L_x_5:
[----:B------:R-:W-:-:S13]  /*0430*/  PLOP3.LUT P0, PT, P1, PT, PT, 0x8, 0x0 ;  /* 0x000000000000781c */ /* 0x000fda0000f0e170 */
.L_x_4:
[----:B------:R-:W1:Y:S02]  /*0440*/  SHFL.IDX PT, R7, R2, RZ, 0x1f ;  /* 0x00001fff02077589 */ /* 0x000e6400000e0000 */
[----:B-1----:R-:W-:-:S13]  /*0450*/  ISETP.NE.AND P1, PT, R7, RZ, PT ;  /* 0x000000ff0700720c */ /* 0x002fda0003f25270 */
[----:B------:R-:W-:Y:S05]  /*0460*/  @P1 BRA `(.L_x_6) ;  /* 0x0000000000681947 */ /* 0x000fea0003800000 */
[----:B------:R-:W1:Y:S01]  /*0470*/  S2UR UR8, SR_CgaCtaId ;  /* 0x00000000000879c3 */ /* 0x000e620000008800 */
[----:B------:R-:W-:Y:S01]  /*0480*/  UMOV UR4, 0x400 ;  /* 0x0000040000047882 */ /* 0x000fe20000000000 */
[----:B------:R-:W-:Y:S01]  /*0490*/  UMOV UR5, 0x1 ;  /* 0x0000000100057882 */ /* 0x000fe20000000000 */
[----:B------:R-:W-:Y:S01]  /*04a0*/  UMOV UR6, 0x4 ;  /* 0x0000000400067882 */ /* 0x000fe20000000000 */
[----:B------:R-:W-:Y:S01]  /*04b0*/  ELECT P1, URZ, PT ;  /* 0x00000000003f782f */ /* 0x000fe20003820000 */
[----:B------:R-:W-:-:S04]  /*04c0*/  UIADD3 UR6, -UR6, 0x100000, URZ ;  /* 0x0010000006067890 */ /* 0x000fc8000fffe13f */
[----:B------:R-:W-:Y:S02]  /*04d0*/  USHF.L.U32 UR7, UR6, 0xb, URZ ;  /* 0x0000000b06077899 */ /* 0x000fe4000800063f */
[----:B------:R-:W-:Y:S02]  /*04e0*/  USHF.L.U32 UR6, UR6, 0x1, URZ ;  /* 0x0000000106067899 */ /* 0x000fe4000800063f */
[----:B-1----:R-:W-:Y:S02]  /*04f0*/  ULEA UR8, UR8, UR4, 0x18 ;  /* 0x0000000408087291 */ /* 0x002fe4000f8ec03f */
[----:B------:R-:W-:-:S04]  /*0500*/  UIADD3 UR4, -UR5, 0x100000, URZ ;  /* 0x0010000005047890 */ /* 0x000fc8000fffe13f */
[----:B------:R-:W-:Y:S02]  /*0510*/  USHF.L.U32 UR5, UR4, 0xb, URZ ;  /* 0x0000000b04057899 */ /* 0x000fe4000800063f */
[----:B------:R-:W-:Y:S01]  /*0520*/  USHF.L.U32 UR4, UR4, 0x1, URZ ;  /* 0x0000000104047899 */ /* 0x000fe2000800063f */
[----:B------:R-:W1:Y:S11]  /*0530*/  FENCE.VIEW.ASYNC.S ;  /* 0x00000000000073c6 */ /* 0x000e760000000000 */
[----:B-1----:R1:W2:Y:S01]  /*0540*/  SYNCS.EXCH.64 URZ, [UR8], UR4 ;  /* 0x00000004083f75b2 */ /* 0x0022a20008000100 */
[----:B------:R1:W3:Y:S01]  /*0550*/  SYNCS.EXCH.64 URZ, [UR8+0x30], UR6 ;  /* 0x00003006083f75b2 */ /* 0x0002e20008000100 */
[----:B------:R1:W4:Y:S01]  /*0560*/  SYNCS.EXCH.64 URZ, [UR8+0x8], UR4 ;  /* 0x00000804083f75b2 */ /* 0x0003220008000100 */
[----:B------:R1:W1:Y:S01]  /*0570*/  SYNCS.EXCH.64 URZ, [UR8+0x38], UR6 ;  /* 0x00003806083f75b2 */ /* 0x0002620008000100 */
        /* <DEDUP_REMOVED lines=8> */
[----:B------:R-:W-:Y:S01]  /*0600*/  NOP ;  /* 0x0000000000007918 */ /* 0x000fe20000000000 */
.L_x_6:
[----:B------:R-:W5:Y:S01]  /*0610*/  SHFL.IDX PT, R6, R2, RZ, 0x1f ;  /* 0x00001fff02067589 */ /* 0x000f6200000e0000 */
[----:B------:R-:W-:Y:S01]  /*0620*/  SHF.R.S32.HI R9, RZ, 0x1f, R0 ;  /* 0x0000001fff097819 */ /* 0x000fe20000011400 */
[----:B------:R-:W1:Y:S01]  /*0630*/  S2UR UR9, SR_CTAID.X ;  /* 0x00000000000979c3 */ /* 0x000e620000002500 */
[----:B------:R-:W-:Y:S02]  /*0640*/  NOP ;  /* 0x0000000000007918 */ /* 0x000fe40000000000 */
[----:B------:R-:W-:Y:S02]  /*0650*/  LEA.HI R9, R9, R0, RZ, 0x7 ;  /* 0x0000000009097211 */ /* 0x000fe400078f38ff */
[----:B-----5:R-:W-:-:S13]  /*0660*/  ISETP.NE.AND P1, PT, R6, RZ, PT ;  /* 0x000000ff0600720c */ /* 0x020fda0003f25270 */
[----:B-1----:R-:W-:Y:S05]  /*0670*/  @P1 BRA `(.L_x_7) ;  /* 0x0000000000581947 */ /* 0x002fea0003800000 */
[----:B------:R-:W1:Y:S01]  /*0680*/  S2UR UR5, SR_CgaCtaId ;  /* 0x00000000000579c3 */ /* 0x000e620000008800 */
[----:B------:R-:W-:Y:S01]  /*0690*/  UMOV UR4, 0x400 ;  /* 0x0000040000047882 */ /* 0x000fe20000000000 */
[----:B------:R-:W-:Y:S01]  /*06a0*/  UMOV UR6, 0x20 ;  /* 0x0000002000067882 */ /* 0x000fe20000000000 */
[----:B------:R-:W-:Y:S01]  /*06b0*/  UMOV UR7, 0x100 ;  /* 0x0000010000077882 */ /* 0x000fe20000000000 */
[----:B------:R-:W-:Y:S01]  /*06c0*/  ELECT P1, URZ, PT ;  /* 0x00000000003f782f */ /* 0x000fe20003820000 */
[----:B-1----:R-:W-:Y:S02]  /*06d0*/  ULEA UR8, UR5, UR4, 0x18 ;  /* 0x0000000405087291 */ /* 0x002fe4000f8ec03f */
[----:B------:R-:W-:-:S04]  /*06e0*/  UIADD3 UR4, -UR6, 0x100000, URZ ;  /* 0x0010000006047890 */ /* 0x000fc8000fffe13f */
[----:B------:R-:W-:Y:S02]  /*06f0*/  USHF.L.U32 UR5, UR4, 0xb, URZ ;  /* 0x0000000b04057899 */ /* 0x000fe4000800063f */
[----:B------:R-:W-:Y:S02]  /*0700*/  USHF.L.U32 UR4, UR4, 0x1, URZ ;  /* 0x0000000104047899 */ /* 0x000fe4000800063f */
[----:B------:R-:W-:-:S04]  /*0710*/  UIADD3 UR6, -UR7, 0x100000, URZ ;  /* 0x0010000007067890 */ /* 0x000fc8000fffe13f */
[----:B------:R-:W-:Y:S02]  /*0720*/  USHF.L.U32 UR7, UR6, 0xb, URZ ;  /* 0x0000000b06077899 */ /* 0x000fe4000800063f */
[----:B------:R-:W-:Y:S01]  /*0730*/  USHF.L.U32 UR6, UR6, 0x1, URZ ;  /* 0x0000000106067899 */ /* 0x000fe2000800063f */
[----:B------:R-:W1:Y:S03]  /*0740*/  FENCE.VIEW.ASYNC.S ;  /* 0x00000000000073c6 */ /* 0x000e660000000000 */
[----:B-1----:R1:W1:Y:S08]  /*0750*/  SYNCS.EXCH.64 URZ, [UR8+0x60], UR4 ;  /* 0x00006004083f75b2 */ /* 0x0022700008000100 */
        /* <DEDUP_REMOVED lines=8> */
.L_x_7:
[----:B------:R-:W-:Y:S01]  /*07e0*/  LOP3.LUT R9, R9, 0xffffff80, RZ, 0xc0, !PT ;  /* 0xffffff8009097812 */ /* 0x000fe200078ec0ff */
[----:B------:R-:W5:Y:S01]  /*07f0*/  S2R R6, SR_CTAID.Y ;  /* 0x0000000000067919 */ /* 0x000f620000002600 */
[----:B------:R-:W-:Y:S01]  /*0800*/  I2FP.F32.U32 R13, UR9 ;  /* 0x00000009000d7c45 */ /* 0x000fe20008201000 */
[----:B-1----:R-:W-:Y:S01]  /*0810*/  ULDC UR4, c[0x0][0x150] ;  /* 0x0000540000047ab9 */ /* 0x002fe20000000800 */
[----:B------:R-:W-:Y:S01]  /*0820*/  SHF.R.S32.HI R12, RZ, 0x1f, R7 ;  /* 0x0000001fff0c7819 */ /* 0x000fe20000011407 */
[----:B------:R-:W-:Y:S01]  /*0830*/  IMAD.IADD R11, R0, 0x1, -R9 ;  /* 0x00000001000b7824 */ /* 0x000fe200078e0a09 */
[----:B------:R-:W1:Y:S01]  /*0840*/  SHFL.IDX PT, R2, R2, RZ, 0x1f ;  /* 0x00001fff02027589 */ /* 0x000e6200000e0000 */
[----:B------:R-:W-:Y:S01]  /*0850*/  FMUL R14, R13, UR4 ;  /* 0x000000040d0e7c20 */ /* 0x000fe20008400000 */
[----:B------:R-:W-:Y:S01]  /*0860*/  LEA.HI R12, R12, R7, RZ, 0x2 ;  /* 0x000000070c0c7211 */ /* 0x000fe200078f10ff */
[----:B------:R-:W2:Y:S01]  /*0870*/  LDC R15, c[0x0][0x144] ;  /* 0x00005100ff0f7b82 */ /* 0x000ea20000000800 */
[----:B------:R-:W-:-:S02]  /*0880*/  SHF.R.S32.HI R8, RZ, 0x1f, R11 ;  /* 0x0000001fff087819 */ /* 0x000fc4000001140b */
[----:B------:R-:W-:Y:S02]  /*0890*/  ELECT P1, URZ, PT ;  /* 0x00000000003f782f */ /* 0x000fe40003820000 */
[----:B------:R-:W-:Y:S01]  /*08a0*/  LOP3.LUT R12, R12, 0x3ffffffc, RZ, 0xc0, !PT ;  /* 0x3ffffffc0c0c7812 */ /* 0x000fe200078ec0ff */
[----:B------:R-:W3:Y:S01]  /*08b0*/  F2I.U32.TRUNC.NTZ R14, R14 ;  /* 0x0000000e000e7305 */ /* 0x000ee2000020f000 */
[----:B------:R-:W-:Y:S01]  /*08c0*/  LEA.HI R8, R8, R11, RZ, 0x3 ;  /* 0x0000000b08087211 */ /* 0x000fe200078f18ff */
[----:B------:R-:W-:Y:S01]  /*08d0*/  ULDC UR4, c[0x0][0x154] ;  /* 0x0000550000047ab9 */ /* 0x000fe20000000800 */
[----:B------:R-:W-:Y:S01]  /*08e0*/  ISETP.NE.AND P4, PT, R3, RZ, PT ;  /* 0x000000ff0300720c */ /* 0x000fe20003f85270 */
[----:B------:R-:W-:Y:S01]  /*08f0*/  IMAD.IADD R13, R7, 0x1, -R12 ;  /* 0x00000001070d7824 */ /* 0x000fe200078e0a0c */
[--C-:B------:R-:W-:Y:S01]  /*0900*/  SHF.R.S32.HI R9, RZ, 0x3, R8.reuse ;  /* 0x00000003ff097819 */ /* 0x100fe20000011408 */
[----:B------:R-:W-:Y:S01]  /*0910*/  IMAD.MOV.U32 R89, RZ, RZ, 0x1 ;  /* 0x00000001ff597424 */ /* 0x000fe200078e00ff */
[----:B------:R-:W-:Y:S01]  /*0920*/  SHF.R.S32.HI R8, RZ, 0x1f, R8 ;  /* 0x0000001fff087819 */ /* 0x000fe20000011408 */
[----:B------:R-:W-:Y:S01]  /*0930*/  NOP ;  /* 0x0000000000007918 */ /* 0x000fe20000000000 */
[----:B------:R-:W-:-:S02]  /*0940*/  ISETP.EQ.OR P2, PT, R3, 0x3, !P4 ;  /* 0x000000030300780c */ /* 0x000fc40006742670 */
[----:B------:R-:W-:Y:S02]  /*0950*/  LEA.HI R8, R8, R9, RZ, 0x2 ;  /* 0x0000000908087211 */ /* 0x000fe400078f10ff */
[----:B------:R-:W-:Y:S02]  /*0960*/  ISETP.EQ.AND P2, PT, R10, RZ, P2 ;  /* 0x000000ff0a00720c */ /* 0x000fe40001742270 */
[----:B------:R-:W-:Y:S02]  /*0970*/  LOP3.LUT R8, R8, 0xfffffffc, RZ, 0xc0, !PT ;  /* 0xfffffffc08087812 */ /* 0x000fe400078ec0ff */
[----:B-1----:R-:W-:Y:S02]  /*0980*/  ISETP.NE.OR P1, PT, R2, RZ, !P1 ;  /* 0x000000ff0200720c */ /* 0x002fe40004f25670 */
[----:B---3--:R-:W-:Y:S01]  /*0990*/  IADD3 R16, -R14, RZ, RZ ;  /* 0x000000ff0e107210 */ /* 0x008fe20007ffe1ff */
[----:B------:R-:W-:Y:S01]  /*09a0*/  IMAD.IADD R8, R9, 0x1, -R8 ;  /* 0x0000000109087824 */ /* 0x000fe200078e0a08 */
[----:B------:R-:W1:Y:S01]  /*09b0*/  LDC R14, c[0x0][0x140] ;  /* 0x00005000ff0e7b82 */ /* 0x000e620000000800 */
[----:B------:R-:W-:-:S02]  /*09c0*/  SEL R19, RZ, 0x1, !P2 ;  /* 0x00000001ff137807 */ /* 0x000fc40005000000 */
[----:B------:R-:W-:Y:S01]  /*09d0*/  IMAD R13, R13, 0x4, R8 ;  /* 0x000000040d0d7824 */ /* 0x000fe200078e0208 */
[----:B-----5:R-:W-:-:S03]  /*09e0*/  I2FP.F32.U32 R8, R6 ;  /* 0x0000000600087245 */ /* 0x020fc60000201000 */
[C---:B------:R-:W-:Y:S01]  /*09f0*/  IMAD.SHL.U32 R88, R13.reuse, 0x4, RZ ;  /* 0x000000040d587824 */ /* 0x040fe200078e00ff */
[----:B------:R-:W-:Y:S01]  /*0a00*/  LEA.HI R2, R13, R13, RZ, 0x1 ;  /* 0x0000000d0d027211 */ /* 0x000fe200078f08ff */
[----:B------:R-:W-:Y:S01]  /*0a10*/  FMUL R12, R8, UR4 ;  /* 0x00000004080c7c20 */ /* 0x000fe20008400000 */
[----:B------:R-:W3:Y:S01]  /*0a20*/  LDC R9, c[0x0][0x148] ;  /* 0x00005200ff097b82 */ /* 0x000ee20000000800 */
[----:B------:R-:W-:Y:S01]  /*0a30*/  VOTEU.ALL UP0, P1 ;  /* 0x00000000003f7886 */ /* 0x000fe20000800000 */
[----:B------:R-:W-:Y:S01]  /*0a40*/  LOP3.LUT R2, R2, 0xfffffffe, RZ, 0xc0, !PT ;  /* 0xfffffffe02027812 */ /* 0x000fe200078ec0ff */
[----:B--2---:R-:W-:Y:S01]  /*0a50*/  IMAD R8, R15, R16, UR9 ;  /* 0x000000090f087e24 */ /* 0x004fe2000f8e0210 */
[C---:B------:R-:W-:Y:S01]  /*0a60*/  LOP3.LUT R88, R13.reuse, 0xc, R88, 0x78, !PT ;  /* 0x0000000c0d587812 */ /* 0x040fe200078e7858 */
[----:B------:R-:W2:Y:S01]  /*0a70*/  F2I.U32.TRUNC.NTZ R12, R12 ;  /* 0x0000000c000c7305 */ /* 0x000ea2000020f000 */
[----:B------:R-:W-:Y:S01]  /*0a80*/  UMOV UR4, 0x20 ;  /* 0x0000002000047882 */ /* 0x000fe20000000000 */
[----:B------:R-:W-:Y:S01]  /*0a90*/  IMAD.IADD R15, R13, 0x1, -R2 ;  /* 0x000000010d0f7824 */ /* 0x000fe200078e0a02 */
[----:B------:R-:W5:Y:S01]  /*0aa0*/  @!UP0 S2UR UR7, SR_CgaCtaId ;  /* 0x00000000000789c3 */ /* 0x000f620000008800 */
[----:B------:R-:W-:Y:S01]  /*0ab0*/  @!UP0 UMOV UR6, 0x400 ;  /* 0x0000040000068882 */ /* 0x000fe20000000000 */
[----:B------:R-:W-:-:S04]  /*0ac0*/  @!UP0 UIADD3 UR4, -UR4, 0x100000, URZ ;  /* 0x0010000004048890 */ /* 0x000fc8000fffe13f */
[----:B------:R-:W-:Y:S02]  /*0ad0*/  @!UP0 USHF.L.U32 UR5, UR4, 0xb, URZ ;  /* 0x0000000b04058899 */ /* 0x000fe4000800063f */
[----:B------:R-:W-:Y:S01]  /*0ae0*/  @!UP0 USHF.L.U32 UR4, UR4, 0x1, URZ ;  /* 0x0000000104048899 */ /* 0x000fe2000800063f */
[----:B------:R-:W-:Y:S01]  /*0af0*/  ISETP.NE.AND P5, PT, R15, R8, PT ;  /* 0x000000080f00720c */ /* 0x000fe20003fa5270 */
[----:B------:R-:W-:Y:S01]  /*0b00*/  VOTEU.ALL UP1, P1 ;  /* 0x00000000003f7886 */ /* 0x000fe20000820000 */
[----:B-1----:R-:W-:Y:S01]  /*0b10*/  ISETP.EQ.U32.AND P2, PT, R14, 0x1, PT ;  /* 0x000000010e00780c */ /* 0x002fe20003f42070 */
[----:B--2---:R-:W-:Y:S02]  /*0b20*/  IMAD.MOV R23, RZ, RZ, -R12 ;  /* 0x000000ffff177224 */ /* 0x004fe400078e0a0c */
[----:B------:R-:W-:Y:S02]  /*0b30*/  VIADD R12, R10, 0xffffffff ;  /* 0xffffffff0a0c7836 */ /* 0x000fe40000000000 */
[----:B---3--:R-:W-:-:S06]  /*0b40*/  IMAD R13, R9, R23, R6 ;  /* 0x00000017090d7224 */ /* 0x008fcc00078e0206 */
[----:B------:R-:W-:-:S04]  /*0b50*/  @P5 LEA.HI R2, R88, R88, RZ, 0x1 ;  /* 0x0000005858025211 */ /* 0x000fc800078f08ff */
[----:B------:R-:W-:Y:S01]  /*0b60*/  @P5 SHF.R.S32.HI R2, RZ, 0x1, R2 ;  /* 0x00000001ff025819 */ /* 0x000fe20000011402 */
[----:B-----5:R-:W-:-:S03]  /*0b70*/  @!UP0 ULEA UR6, UR7, UR6, 0x18 ;  /* 0x0000000607068291 */ /* 0x020fc6000f8ec03f */
[----:B------:R-:W-:Y:S01]  /*0b80*/  @P5 ISETP.NE.AND P6, PT, R2, R13, PT ;  /* 0x0000000d0200520c */ /* 0x000fe20003fc5270 */
[----:B------:R-:W-:Y:S01]  /*0b90*/  VOTEU.ALL UP0, P1 ;  /* 0x00000000003f7886 */ /* 0x000fe20000800000 */
[----:B------:R-:W-:Y:S02]  /*0ba0*/  LOP3.LUT P1, RZ, R11, 0x7, RZ, 0xc0, !PT ;  /* 0x000000070bff7812 */ /* 0x000fe4000782c0ff */
[----:B------:R-:W-:Y:S02]  /*0bb0*/  @P5 SEL R89, RZ, 0x1, P6 ;  /* 0x00000001ff595807 */ /* 0x000fe40003000000 */
[----:B------:R-:W-:Y:S02]  /*0bc0*/  ISETP.NE.AND P5, PT, R10, RZ, PT ;  /* 0x000000ff0a00720c */ /* 0x000fe40003fa5270 */
[----:B------:R-:W-:Y:S02]  /*0bd0*/  ISETP.LT.U32.AND P1, PT, R88, 0x2, !P1 ;  /* 0x000000025800780c */ /* 0x000fe40004f21070 */
[----:B------:R-:W-:Y:S01]  /*0be0*/  ISETP.EQ.AND P6, PT, R3, 0x2, !P5 ;  /* 0x000000020300780c */ /* 0x000fe20006fc2270 */
[----:B------:R-:W1:Y:S02]  /*0bf0*/  FENCE.VIEW.ASYNC.S ;  /* 0x00000000000073c6 */ /* 0x000e640000000000 */
[----:B-1----:R1:W2:Y:S01]  /*0c00*/  @!UP0 SYNCS.EXCH.64 URZ, [UR6+0xa0], UR4 ;  /* 0x0000a004063f85b2 */ /* 0x0022a20008000100 */
[----:B------:R-:W-:-:S02]  /*0c10*/  SEL R2, RZ, 0x1, !P1 ;  /* 0x00000001ff027807 */ /* 0x000fc40004800000 */
[----:B------:R-:W-:Y:S02]  /*0c20*/  ISETP.GE.U32.AND P1, PT, R12, 0x2, PT ;  /* 0x000000020c00780c */ /* 0x000fe40003f26070 */
[----:B------:R-:W-:Y:S02]  /*0c30*/  SEL R18, RZ, 0x1, !P6 ;  /* 0x00000001ff127807 */ /* 0x000fe40007000000 */
[----:B------:R-:W-:Y:S02]  /*0c40*/  LOP3.LUT R89, R89, R2, RZ, 0xc0, !PT ;  /* 0x0000000259597212 */ /* 0x000fe400078ec0ff */
[----:B------:R-:W-:Y:S02]  /*0c50*/  SEL R18, R18, 0x2, P1 ;  /* 0x0000000212127807 */ /* 0x000fe40000800000 */
[----:B------:R-:W-:Y:S01]  /*0c60*/  SEL R19, R19, 0x2, P1 ;  /* 0x0000000213137807 */ /* 0x000fe20000800000 */
[----:B------:R1:W3:Y:S01]  /*0c70*/  @!UP1 SYNCS.EXCH.64 URZ, [UR6+0xa8], UR4 ;  /* 0x0000a804063f95b2 */ /* 0x0002e20008000100 */
[----:B------:R-:W-:Y:S01]  /*0c80*/  NOP ;  /* 0x0000000000007918 */ /* 0x000fe20000000000 */
[----:B------:R-:W-:Y:S05]  /*0c90*/  @!P2 BRA `(.L_x_8) ;  /* 0x000000000008a947 */ /* 0x000fea0003800000 */
[----:B--234-:R-:W-:Y:S01]  /*0ca0*/  UCGABAR_ARV ;  /* 0x00000000000079c7 */ /* 0x01cfe20008000000 */
[----:B------:R-:W-:Y:S05]  /*0cb0*/  BRA `(.L_x_9) ;  /* 0x0000000000047947 */ /* 0x000fea0003800000 */
.L_x_8:
[----:B--234-:R-:W-:Y:S01]  /*0cc0*/  NOP ;  /* 0x0000000000007918 */ /* 0x01cfe20000000000 */
.L_x_9:
[----:B------:R-:W2:Y:S01]  /*0cd0*/  LDC R2, c[0x0][0x904] ;  /* 0x00024100ff027b82 */ /* 0x000ea20000000800 */
[----:B------:R-:W-:Y:S02]  /*0ce0*/  IMAD.U32 R10, RZ, RZ, UR9 ;  /* 0x00000009ff0a7e24 */ /* 0x000fe4000f8e00ff */
[----:B------:R-:W-:Y:S01]  /*0cf0*/  IMAD.MOV.U32 R11, RZ, RZ, RZ ;  /* 0x000000ffff0b7224 */ /* 0x000fe200078e00ff */
[----:B--2---:R-:W-:-:S04]  /*0d00*/  ISETP.NE.AND P1, PT, R2, 0x1, PT ;  /* 0x000000010200780c */ /* 0x004fc80003f25270 */
[----:B------:R-:W-:-:S09]  /*0d10*/  P2R R7, PR, RZ, 0x2 ;  /* 0x00000002ff077803 */ /* 0x000fd20000000000 */
[----:B------:R-:W2:Y:S01]  /*0d20*/  @P1 LDC R17, c[0x0][0x10] ;  /* 0x00000400ff111b82 */ /* 0x000ea20000000800 */
[----:B------:R-:W-:Y:S02]  /*0d30*/  @P1 IMAD.MOV.U32 R7, RZ, RZ, RZ ;  /* 0x000000ffff071224 */ /* 0x000fe400078e00ff */
[----:B------:R-:W-:-:S05]  /*0d40*/  @P1 IMAD.MOV.U32 R15, RZ, RZ, RZ ;  /* 0x000000ffff0f1224 */ /* 0x000fca00078e00ff */
[----:B------:R-:W3:Y:S01]  /*0d50*/  @!P1 LDC R13, c[0x0][0xc] ;  /* 0x00000300ff0d9b82 */ /* 0x000ee20000000800 */
[----:B-1----:R-:W-:Y:S01]  /*0d60*/  ULDC UR4, c[0x0][0xc] ;  /* 0x0000030000047ab9 */ /* 0x002fe20000000800 */
[----:B------:R-:W-:Y:S01]  /*0d70*/  ULDC UR5, c[0x0][0x10] ;  /* 0x0000040000057ab9 */ /* 0x000fe20000000800 */
[----:B------:R-:W-:Y:S01]  /*0d80*/  ULDC UR6, c[0x0][0x14] ;  /* 0x0000050000067ab9 */ /* 0x000fe20000000800 */
[----:B------:R-:W-:-:S04]  /*0d90*/  UIMAD.WIDE.U32 UR4, UR4, UR5, URZ ;  /* 0x00000005040472a5 */ /* 0x000fc8000f8e003f */
[----:B------:R-:W-:Y:S02]  /*0da0*/  UIMAD.WIDE.U32 UR38, UR4, UR6, URZ ;  /* 0x00000006042672a5 */ /* 0x000fe4000f8e003f */
[----:B------:R-:W-:-:S04]  /*0db0*/  UIMAD UR37, UR5, UR6, URZ ;  /* 0x00000006052572a4 */ /* 0x000fc8000f8e023f */
[----:B------:R-:W-:Y:S01]  /*0dc0*/  UIADD3 UR37, UR39, UR37, URZ ;  /* 0x0000002527257290 */ /* 0x000fe2000fffe03f */
[----:B--2---:R-:W-:-:S05]  /*0dd0*/  @P1 IMAD.WIDE.U32 R16, R17, UR9, R6 ;  /* 0x0000000911101c25 */ /* 0x004fca000f8e0006 */
[----:B------:R-:W-:Y:S01]  /*0de0*/  @P1 IADD3 R17, R17, R15, RZ ;  /* 0x0000000f11111210 */ /* 0x000fe20007ffe0ff */
[----:B---3--:R-:W-:-:S04]  /*0df0*/  @!P1 IMAD.WIDE.U32 R10, R6, R13, R10 ;  /* 0x0000000d060a9225 */ /* 0x008fc800078e000a */
[----:B------:R-:W-:Y:S02]  /*0e00*/  @!P1 IMAD.MOV.U32 R16, RZ, RZ, R10 ;  /* 0x000000ffff109224 */ /* 0x000fe400078e000a */
[----:B------:R-:W-:Y:S01]  /*0e10*/  @!P1 IMAD.MOV.U32 R17, RZ, RZ, R11 ;  /* 0x000000ffff119224 */ /* 0x000fe200078e000b */
[----:B------:R-:W-:Y:S06]  /*0e20*/  @!P2 BRA `(.L_x_10) ;  /* 0x00000000000ca947 */ /* 0x000fec0003800000 */
[----:B------:R-:W-:Y:S01]  /*0e30*/  UCGABAR_WAIT ;  /* 0x0000000000007dc7 */ /* 0x000fe20008000000 */
[----:B------:R-:W-:Y:S01]  /*0e40*/  CCTL.IVALL ;  /* 0x00000000ff00798f */ /* 0x000fe20002000000 */
[----:B------:R-:W-:Y:S05]  /*0e50*/  BRA `(.L_x_11) ;  /* 0x0000000000047947 */ /* 0x000fea0003800000 */
.L_x_10:
[----:B------:R-:W-:Y:S06]  /*0e60*/  BAR.SYNC.DEFER_BLOCKING 0x0 ;  /* 0x0000000000007b1d */ /* 0x000fec0000010000 */
.L_x_11:
[----:B------:R-:W1:Y:S01]  /*0e70*/  S2UR UR36, SR_CgaCtaId ;  /* 0x00000000002479c3 */ /* 0x000e620000008800 */
[----:B------:R-:W-:Y:S04]  /*0e80*/  BSSY B6, `(.L_x_12) ;  /* 0x00006a0000067945 */ /* 0x000fe80003800000 */
[----:B------:R-:W-:Y:S05]  /*0e90*/  @!P5 BRA `(.L_x_13) ;  /* 0x000000400048d947 */ /* 0x000fea0003800000 */
[----:B------:R-:W-:-:S13]  /*0ea0*/  ISETP.GT.U32.AND P0, PT, R12, 0x1, PT ;  /* 0x000000010c00780c */ /* 0x000fda0003f04070 */
[----:B------:R-:W-:Y:S05]  /*0eb0*/  @P0 BRA `(.L_x_14) ;  /* 0x0000006800700947 */ /* 0x000fea0003800000 */
[----:B------:R-:W-:Y:S01]  /*0ec0*/  ULDC.64 UR4, c[0x0][0x8f8] ;  /* 0x00023e0000047ab9 */ /* 0x000fe20000000a00 */
[----:B------:R-:W-:Y:S01]  /*0ed0*/  UMOV UR47, 0xffffffff ;  /* 0xffffffff002f7882 */ /* 0x000fe20000000000 */
[----:B------:R-:W-:Y:S01]  /*0ee0*/  ISETP.GE.U32.AND P0, PT, R16, UR4, PT ;  /* 0x0000000410007c0c */ /* 0x000fe2000bf06070 */
[----:B------:R-:W-:Y:S01]  /*0ef0*/  IMAD.MOV.U32 R22, RZ, RZ, -0x1 ;  /* 0xffffffffff167424 */ /* 0x000fe200078e00ff */
[----:B------:R-:W-:Y:S01]  /*0f00*/  PRMT R90, RZ, 0x7610, R90 ;  /* 0x00007610ff5a7816 */ /* 0x000fe2000000005a */
[----:B------:R-:W-:Y:S01]  /*0f10*/  IMAD.MOV.U32 R105, RZ, RZ, -0x1 ;  /* 0xffffffffff697424 */ /* 0x000fe200078e00ff */
[----:B------:R-:W-:Y:S02]  /*0f20*/  ISETP.GE.U32.AND.EX P0, PT, R17, UR5, PT, P0 ;  /* 0x0000000511007c0c */ /* 0x000fe4000bf06100 */
[----:B------:R-:W-:-:S11]  /*0f30*/  PRMT R3, RZ, 0x7610, R3 ;  /* 0x00007610ff037816 */ /* 0x000fd60000000003 */
[----:B------:R-:W-:Y:S05]  /*0f40*/  @P0 BRA `(.L_x_15) ;  /* 0x00000004002c0947 */ /* 0x000fea0003800000 */
[----:B------:R-:W2:Y:S01]  /*0f50*/  LDC.64 R20, c[0x0][0x8d0] ;  /* 0x00023400ff147b82 */ /* 0x000ea20000000a00 */
[----:B------:R-:W-:Y:S02]  /*0f60*/  IMAD.MOV.U32 R4, RZ, RZ, R16 ;  /* 0x000000ffff047224 */ /* 0x000fe400078e0010 */
[----:B------:R-:W-:-:S05]  /*0f70*/  IMAD.MOV.U32 R5, RZ, RZ, R17 ;  /* 0x000000ffff057224 */ /* 0x000fca00078e0011 */
[----:B------:R-:W3:Y:S08]  /*0f80*/  LDC R14, c[0x0][0x8d8] ;  /* 0x00023600ff0e7b82 */ /* 0x000ef00000000800 */
[----:B------:R-:W4:Y:S01]  /*0f90*/  LDC.64 R24, c[0x0][0x8c8] ;  /* 0x00023200ff187b82 */ /* 0x000f220000000a00 */
[----:B--2---:R-:W-:-:S04]  /*0fa0*/  ISETP.NE.U32.AND P0, PT, R20, RZ, PT ;  /* 0x000000ff1400720c */ /* 0x004fc80003f05070 */
[----:B------:R-:W-:-:S13]  /*0fb0*/  ISETP.NE.AND.EX P0, PT, R21, RZ, PT, P0 ;  /* 0x000000ff1500720c */ /* 0x000fda0003f05300 */
[----:B---34-:R-:W-:Y:S05]  /*0fc0*/  @!P0 BRA `(.L_x_16) ;  /* 0x0000000000288947 */ /* 0x018fea0003800000 */
[----:B------:R-:W2:Y:S02]  /*0fd0*/  LDC R3, c[0x0][0x8dc] ;  /* 0x00023700ff037b82 */ /* 0x000ea40000000800 */
[----:B--2---:R-:W-:-:S05]  /*0fe0*/  IADD3 R3, P0, R16, R3, RZ ;  /* 0x0000000310037210 */ /* 0x004fca0007f1e0ff */
[----:B------:R-:W-:-:S04]  /*0ff0*/  IMAD.X R15, RZ, RZ, R17, P0 ;  /* 0x000000ffff0f7224 */ /* 0x000fc800000e0611 */
[----:B------:R-:W-:-:S04]  /*1000*/  IMAD.WIDE.U32 R4, R15, R20, RZ ;  /* 0x000000140f047225 */ /* 0x000fc800078e00ff */
[----:B------:R-:W-:-:S04]  /*1010*/  IMAD.WIDE.U32 R10, P0, R3, R21, R4 ;  /* 0x00000015030a7225 */ /* 0x000fc80007800004 */
[----:B------:R-:W-:-:S04]  /*1020*/  IMAD.WIDE.U32 R4, R3, R20, RZ ;  /* 0x0000001403047225 */ /* 0x000fc800078e00ff */
[----:B------:R-:W-:Y:S01]  /*1030*/  IMAD.X R13, RZ, RZ, RZ, P0 ;  /* 0x000000ffff0d7224 */ /* 0x000fe200000e06ff */
[----:B------:R-:W-:Y:S01]  /*1040*/  IADD3 RZ, P0, R5, R10, RZ ;  /* 0x0000000a05ff7210 */ /* 0x000fe20007f1e0ff */
[----:B------:R-:W-:-:S04]  /*1050*/  IMAD.MOV.U32 R12, RZ, RZ, R11 ;  /* 0x000000ffff0c7224 */ /* 0x000fc800078e000b */
[----:B------:R-:W-:-:S08]  /*1060*/  IMAD.WIDE.U32.X R4, R15, R21, R12, P0 ;  /* 0x000000150f047225 */ /* 0x000fd000000e040c */
.L_x_16:
[----:B------:R-:W2:Y:S01]  /*1070*/  LDC.64 R26, c[0x0][0x8e8] ;  /* 0x00023a00ff1a7b82 */ /* 0x000ea20000000a00 */
[-CC-:B------:R-:W-:Y:S01]  /*1080*/  SHF.R.U64 R29, R4, R14.reuse, R5.reuse ;  /* 0x0000000e041d7219 */ /* 0x180fe20000001205 */
[----:B------:R-:W-:Y:S01]  /*1090*/  IMAD R23, R9, R23, R6 ;  /* 0x0000001709177224 */ /* 0x000fe200078e0206 */
[----:B------:R-:W-:Y:S01]  /*10a0*/  SHF.R.U32.HI R3, RZ, R14, R5 ;  /* 0x0000000eff037219 */ /* 0x000fe20000011605 */
[----:B------:R-:W-:Y:S01]  /*10b0*/  IMAD.MOV.U32 R30, RZ, RZ, 0x1 ;  /* 0x00000001ff1e7424 */ /* 0x000fe200078e00ff */
[----:B------:R-:W-:-:S03]  /*10c0*/  IADD3 R7, P0, RZ, -R29, RZ ;  /* 0x8000001dff077210 */ /* 0x000fc60007f1e0ff */
[----:B------:R-:W3:Y:S01]  /*10d0*/  LDC R12, c[0x0][0x8c0] ;  /* 0x00023000ff0c7b82 */ /* 0x000ee20000000800 */
[----:B------:R-:W-:Y:S01]  /*10e0*/  IADD3.X R3, RZ, ~R3, RZ, P0, !PT ;  /* 0x80000003ff037210 */ /* 0x000fe200007fe4ff */
[----:B------:R-:W-:-:S04]  /*10f0*/  IMAD.WIDE.U32 R4, R7, R24, R16 ;  /* 0x0000001807047225 */ /* 0x000fc800078e0010 */
[----:B------:R-:W-:Y:S02]  /*1100*/  IMAD R10, R3, R24, RZ ;  /* 0x00000018030a7224 */ /* 0x000fe400078e02ff */
[----:B------:R-:W4:Y:S02]  /*1110*/  LDC R11, c[0x0][0x8b0] ;  /* 0x00022c00ff0b7b82 */ /* 0x000f240000000800 */
[----:B------:R-:W-:Y:S02]  /*1120*/  IMAD R3, R7, R25, R10 ;  /* 0x0000001907037224 */ /* 0x000fe400078e020a */
[----:B------:R-:W-:Y:S02]  /*1130*/  IMAD.MOV.U32 R10, RZ, RZ, -0x1 ;  /* 0xffffffffff0a7424 */ /* 0x000fe400078e00ff */
[----:B------:R-:W-:Y:S02]  /*1140*/  IMAD.IADD R3, R5, 0x1, R3 ;  /* 0x0000000105037824 */ /* 0x000fe400078e0203 */
[----:B------:R-:W5:Y:S01]  /*1150*/  LDC R21, c[0x0][0x900] ;  /* 0x00024000ff157b82 */ /* 0x000f620000000800 */
[----:B--2---:R-:W-:-:S04]  /*1160*/  ISETP.NE.U32.AND P0, PT, R26, RZ, PT ;  /* 0x000000ff1a00720c */ /* 0x004fc80003f05070 */
[----:B------:R-:W-:-:S03]  /*1170*/  ISETP.NE.AND.EX P0, PT, R27, RZ, PT, P0 ;  /* 0x000000ff1b00720c */ /* 0x000fc60003f05300 */
[----:B------:R-:W2:Y:S01]  /*1180*/  LDC R14, c[0x0][0x8a8] ;  /* 0x00022a00ff0e7b82 */ /* 0x000ea20000000800 */
[-CC-:B---3--:R-:W-:Y:S02]  /*1190*/  SHF.R.U64 R15, R4, R12.reuse, R3.reuse ;  /* 0x0000000c040f7219 */ /* 0x188fe40000001203 */
[----:B------:R-:W-:-:S05]  /*11a0*/  SHF.R.U32.HI R4, RZ, R12, R3 ;  /* 0x0000000cff047219 */ /* 0x000fca0000011603 */
[----:B------:R-:W3:Y:S01]  /*11b0*/  LDC R20, c[0x0][0x8f0] ;  /* 0x00023c00ff147b82 */ /* 0x000ee20000000800 */
[-CC-:B----4-:R-:W-:Y:S02]  /*11c0*/  SHF.R.U64 R12, R15, R11.reuse, R4.reuse ;  /* 0x0000000b0f0c7219 */ /* 0x190fe40000001204 */
[----:B------:R-:W-:-:S05]  /*11d0*/  SHF.R.U32.HI R4, RZ, R11, R4 ;  /* 0x0000000bff047219 */ /* 0x000fca0000011604 */
[----:B------:R-:W4:Y:S01]  /*11e0*/  LDC R22, c[0x0][0x8e0] ;  /* 0x00023800ff167b82 */ /* 0x000f220000000800 */
[-CC-:B-----5:R-:W-:Y:S02]  /*11f0*/  SHF.R.U64 R28, R12, R21.reuse, R4.reuse ;  /* 0x000000150c1c7219 */ /* 0x1a0fe40000001204 */
[-C--:B------:R-:W-:Y:S02]  /*1200*/  SHF.L.U32 R3, R10, R21.reuse, RZ ;  /* 0x000000150a037219 */ /* 0x080fe400000006ff */
[----:B------:R-:W-:Y:S01]  /*1210*/  SHF.R.U32.HI R5, RZ, R21, R4 ;  /* 0x00000015ff057219 */ /* 0x000fe20000011604 */
[----:B------:R-:W-:Y:S01]  /*1220*/  IMAD.MOV.U32 R4, RZ, RZ, R28 ;  /* 0x000000ffff047224 */ /* 0x000fe200078e001c */
[----:B------:R-:W-:Y:S01]  /*1230*/  LOP3.LUT R9, RZ, R3, RZ, 0x33, !PT ;  /* 0x00000003ff097212 */ /* 0x000fe200078e33ff */
[----:B------:R-:W1:Y:S01]  /*1240*/  LDC R24, c[0x0][0x8b8] ;  /* 0x00022e00ff187b82 */ /* 0x000e620000000800 */
[----:B------:R-:W-:Y:S05]  /*1250*/  @!P0 BRA `(.L_x_17) ;  /* 0x0000000000288947 */ /* 0x000fea0003800000 */
[----:B------:R-:W5:Y:S02]  /*1260*/  LDC R3, c[0x0][0x8f4] ;  /* 0x00023d00ff037b82 */ /* 0x000f640000000800 */
[----:B-----5:R-:W-:-:S05]  /*1270*/  IADD3 R3, P0, R28, R3, RZ ;  /* 0x000000031c037210 */ /* 0x020fca0007f1e0ff */
        /* <DEDUP_REMOVED lines=8> */
.L_x_17:
[----:B---3--:R-:W-:Y:S01]  /*1300*/  SHF.R.U64 R5, R4, R20, R5 ;  /* 0x0000001404057219 */ /* 0x008fe20000001205 */
[----:B--2---:R-:W-:Y:S01]  /*1310*/  VIADD R6, R14, 0xffffffff ;  /* 0xffffffff0e067836 */ /* 0x004fe20000000000 */
[----:B------:R-:W-:Y:S02]  /*1320*/  SHF.L.U32 R3, R30, R21, RZ ;  /* 0x000000151e037219 */ /* 0x000fe400000006ff */
[----:B------:R-:W-:Y:S01]  /*1330*/  LOP3.LUT R4, R12, R9, RZ, 0xc0, !PT ;  /* 0x000000090c047212 */ /* 0x000fe200078ec0ff */
[----:B------:R-:W-:Y:S01]  /*1340*/  IMAD.MOV R7, RZ, RZ, -R5 ;  /* 0x000000ffff077224 */ /* 0x000fe200078e0a05 */
[----:B------:R-:W-:Y:S02]  /*1350*/  SEL R8, R8, R23, !P1 ;  /* 0x0000001708087207 */ /* 0x000fe40004800000 */
[----:B------:R-:W-:Y:S01]  /*1360*/  LOP3.LUT R6, R15, R6, RZ, 0xc0, !PT ;  /* 0x000000060f067212 */ /* 0x000fe200078ec0ff */
[----:B------:R-:W-:Y:S01]  /*1370*/  IMAD R5, R3, R5, R4 ;  /* 0x0000000503057224 */ /* 0x000fe200078e0204 */
[----:B------:R-:W-:Y:S01]  /*1380*/  R2UR UR47, R29 ;  /* 0x000000001d2f72ca */ /* 0x000fe200000e0000 */
[----:B----4-:R-:W-:Y:S01]  /*1390*/  IMAD R3, R7, R22, R28 ;  /* 0x0000001607037224 */ /* 0x010fe200078e021c */
[----:B------:R-:W-:Y:S01]  /*13a0*/  MOV R4, 0x1 ;  /* 0x0000000100047802 */ /* 0x000fe20000000f00 */
[----:B-1----:R-:W-:-:S02]  /*13b0*/  IMAD R8, R5, R24, R8 ;  /* 0x0000001805087224 */ /* 0x002fc400078e0208 */
[----:B------:R-:W-:-:S05]  /*13c0*/  IMAD R3, R3, R14, R6 ;  /* 0x0000000e03037224 */ /* 0x000fca00078e0206 */
[----:B------:R-:W-:Y:S02]  /*13d0*/  SEL R105, R3, R8, !P1 ;  /* 0x0000000803697207 */ /* 0x000fe40004800000 */
[----:B------:R-:W-:Y:S02]  /*13e0*/  SEL R22, R8, R3, !P1 ;  /* 0x0000000308167207 */ /* 0x000fe40004800000 */
[----:B------:R-:W-:-:S07]  /*13f0*/  PRMT R3, R4, 0x7610, R3 ;  /* 0x0000761004037816 */ /* 0x000fce0000000003 */
.L_x_15:
[----:B------:R-:W-:-:S08]  /*1400*/  NOP ;  /* 0x0000000000007918 */ /* 0x000fd00000000000 */
[----:B------:R-:W2:Y:S02]  /*1410*/  USETMAXREG.TRY_ALLOC.CTAPOOL UP0, 0xe8 ;  /* 0x000000e8000079c8 */ /* 0x000ea40008000600 */
[----:B--2---:R-:W-:-:S13]  /*1420*/  PLOP3.LUT P0, PT, PT, PT, UP0, 0x80, 0x0 ;  /* 0x000000000000781c */ /* 0x004fda0003f0f008 */
[----:B------:R-:W-:Y:S05]  /*1430*/  @!P0 BRA `(.L_x_15) ;  /* 0xfffffffc00f08947 */ /* 0x000fea000383ffff */
[----:B------:R-:W-:Y:S02]  /*1440*/  ULDC.64 UR4, c[0x0][0x590] ;  /* 0x0001640000047ab9 */ /* 0x000fe40000000a00 */
[----:B------:R-:W-:Y:S02]  /*1450*/  IMAD.U32 R103, RZ, RZ, UR4 ;  /* 0x00000004ff677e24 */ /* 0x000fe4000f8e00ff */
[----:B------:R-:W-:-:S03]  /*1460*/  IMAD.U32 R104, RZ, RZ, UR5 ;  /* 0x00000005ff687e24 */ /* 0x000fc6000f8e00ff */
[----:B------:R-:W-:-:S04]  /*1470*/  ISETP.NE.U32.AND P1, PT, R103, RZ, PT ;  /* 0x000000ff6700720c */ /* 0x000fc80003f25070 */
[----:B------:R-:W-:-:S13]  /*1480*/  ISETP.NE.AND.EX P0, PT, R104, RZ, PT, P1 ;  /* 0x000000ff6800720c */ /* 0x000fda0003f05310 */
[----:B------:R-:W-:Y:S05]  /*1490*/  @P0 BRA `(.L_x_18) ;  /* 0x00000000002c0947 */ /* 0x000fea0003800000 */
[----:B------:R-:W-:Y:S02]  /*14a0*/  ULDC.64 UR4, c[0x0][0x588] ;  /* 0x0001620000047ab9 */ /* 0x000fe40000000a00 */
[----:B------:R-:W-:-:S04]  /*14b0*/  ISETP.NE.U32.AND P0, PT, RZ, UR4, PT ;  /* 0x00000004ff007c0c */ /* 0x000fc8000bf05070 */
[----:B------:R-:W-:-:S13]  /*14c0*/  ISETP.NE.AND.EX P0, PT, RZ, UR5, PT, P0 ;  /* 0x00000005ff007c0c */ /* 0x000fda000bf05300 */
[----:B------:R-:W-:Y:S05]  /*14d0*/  @!P0 BRA `(.L_x_19) ;  /* 0x0000000000108947 */ /* 0x000fea0003800000 */
[----:B------:R-:W2:Y:S02]  /*14e0*/  LDC.64 R4, c[0x0][0x588] ;  /* 0x00016200ff047b82 */ /* 0x000ea40000000a00 */
[----:B--2---:R2:W5:Y:S01]  /*14f0*/  LDG.E R91, desc[UR52][R4.64] ;  /* 0x00000034045b7981 */ /* 0x004562000c1e1900 */
[----:B------:R-:W-:Y:S01]  /*1500*/  IMAD.MOV.U32 R90, RZ, RZ, 0x1 ;  /* 0x00000001ff5a7424 */ /* 0x000fe200078e00ff */
[----:B------:R-:W-:Y:S06]  /*1510*/  BRA `(.L_x_18) ;  /* 0x00000000000c7947 */ /* 0x000fec0003800000 */
.L_x_19:
[----:B------:R-:W-:Y:S01]  /*1520*/  ULDC UR4, c[0x0][0x580] ;  /* 0x0001600000047ab9 */ /* 0x000fe20000000800 */
[----:B------:R-:W-:Y:S02]  /*1530*/  IMAD.MOV.U32 R90, RZ, RZ, 0x1 ;  /* 0x00000001ff5a7424 */ /* 0x000fe400078e00ff */
[----:B------:R-:W-:-:S07]  /*1540*/  IMAD.U32 R91, RZ, RZ, UR4 ;  /* 0x00000004ff5b7e24 */ /* 0x000fce000f8e00ff */
.L_x_18:
[----:B------:R-:W-:Y:S02]  /*1550*/  ULDC.64 UR4, c[0x0][0x5b0] ;  /* 0x00016c0000047ab9 */ /* 0x000fe40000000a00 */
[----:B------:R-:W-:-:S04]  /*1560*/  ISETP.NE.U32.AND P0, PT, RZ, UR4, PT ;  /* 0x00000004ff007c0c */ /* 0x000fc8000bf05070 */
[----:B------:R-:W-:-:S13]  /*1570*/  ISETP.NE.AND.EX P0, PT, RZ, UR5, PT, P0 ;  /* 0x00000005ff007c0c */ /* 0x000fda000bf05300 */
[----:B------:R-:W-:Y:S05]  /*1580*/  @P0 BRA `(.L_x_20) ;  /* 0x0000000000240947 */ /* 0x000fea0003800000 */
[----:B------:R-:W-:Y:S02]  /*1590*/  ULDC.64 UR4, c[0x0][0x5a8] ;  /* 0x00016a0000047ab9 */ /* 0x000fe40000000a00 */
[----:B------:R-:W-:-:S04]  /*15a0*/  ISETP.NE.U32.AND P0, PT, RZ, UR4, PT ;  /* 0x00000004ff007c0c */ /* 0x000fc8000bf05070 */
[----:B------:R-:W-:-:S13]  /*15b0*/  ISETP.NE.AND.EX P0, PT, RZ, UR5, PT, P0 ;  /* 0x00000005ff007c0c */ /* 0x000fda000bf05300 */
[----:B------:R-:W-:Y:S05]  /*15c0*/  @!P0 BRA `(.L_x_21) ;  /* 0x00000000000c8947 */ /* 0x000fea0003800000 */
[----:B------:R-:W3:Y:S02]  /*15d0*/  LDC.64 R92, c[0x0][0x5a8] ;  /* 0x00016a00ff5c7b82 */ /* 0x000ee40000000a00 */
[----:B---3--:R3:W5:Y:S01]  /*15e0*/  LDG.E R92, desc[UR52][R92.64] ;  /* 0x000000345c5c7981 */ /* 0x008762000c1e1900 */
[----:B------:R-:W-:Y:S05]  /*15f0*/  BRA `(.L_x_20) ;  /* 0x0000000000087947 */ /* 0x000fea0003800000 */
.L_x_21:
[----:B------:R-:W-:Y:S02]  /*1600*/  ULDC UR4, c[0x0][0x5a0] ;  /* 0x0001680000047ab9 */ /* 0x000fe40000000800 */
[----:B------:R-:W-:-:S07]  /*1610*/  IMAD.U32 R92, RZ, RZ, UR4 ;  /* 0x00000004ff5c7e24 */ /* 0x000fce000f8e00ff */
.L_x_20:
[----:B------:R-:W-:Y:S01]  /*1620*/  LOP3.LUT P2, RZ, R3, 0xff, RZ, 0xc0, !PT ;  /* 0x000000ff03ff7812 */ /* 0x000fe2000784c0ff */
[----:B------:R-:W-:Y:S01]  /*1630*/  UMOV UR40, URZ ;  /* 0x0000003f00287c82 */ /* 0x000fe20008000000 */
[----:B------:R-:W-:-:S11]  /*1640*/  PLOP3.LUT P0, PT, PT, PT, PT, 0x80, 0x0 ;  /* 0x000000000000781c */ /* 0x000fd60003f0f070 */
[----:B------:R-:W-:Y:S05]  /*1650*/  @!P2 BRA `(.L_x_22) ;  /* 0x0000003400c0a947 */ /* 0x000fea0003800000 */
[----:B---3--:R-:W3:Y:S01]  /*1660*/  LDC R93, c[0x0][0x900] ;  /* 0x00024000ff5d7b82 */ /* 0x008ee20000000800 */
[----:B------:R-:W-:Y:S01]  /*1670*/  ULDC UR4, c[0x0][0x28c] ;  /* 0x0000a30000047ab9 */ /* 0x000fe20000000800 */
[C---:B------:R-:W-:Y:S01]  /*1680*/  IMAD.SHL.U32 R6, R0.reuse, 0x10, RZ ;  /* 0x0000001000067824 */ /* 0x040fe200078e00ff */
[----:B------:R-:W-:Y:S01]  /*1690*/  UIADD3 UR4, UR4, 0x3f, URZ ;  /* 0x0000003f04047890 */ /* 0x000fe2000fffe03f */
[----:B------:R-:W-:Y:S01]  /*16a0*/  IMAD.SHL.U32 R3, R0, 0x20, RZ ;  /* 0x0000002000037824 */ /* 0x000fe200078e00ff */
[----:B--2---:R-:W-:Y:S01]  /*16b0*/  SHF.R.U32.HI R5, RZ, 0x1, R0 ;  /* 0x00000001ff057819 */ /* 0x004fe20000011600 */
[----:B------:R-:W-:Y:S01]  /*16c0*/  IMAD.MOV.U32 R8, RZ, RZ, 0x1 ;  /* 0x00000001ff087424 */ /* 0x000fe200078e00ff */
[----:B------:R-:W-:Y:S01]  /*16d0*/  LOP3.LUT R6, R6, 0xe00, RZ, 0xc0, !PT ;  /* 0x00000e0006067812 */ /* 0x000fe200078ec0ff */
[----:B------:R-:W2:Y:S01]  /*16e0*/  LDC R98, c[0x0][0x8a8] ;  /* 0x00022a00ff627b82 */ /* 0x000ea20000000800 */
[----:B------:R-:W-:Y:S01]  /*16f0*/  USHF.R.S32.HI UR5, URZ, 0x1f, UR4 ;  /* 0x0000001f3f057899 */ /* 0x000fe20008011404 */
[----:B------:R-:W-:Y:S01]  /*1700*/  LOP3.LUT R4, R3, 0xc0, RZ, 0xc0, !PT ;  /* 0x000000c003047812 */ /* 0x000fe200078ec0ff */
[----:B------:R-:W-:Y:S01]  /*1710*/  IMAD.MOV.U32 R97, RZ, RZ, 0x10 ;  /* 0x00000010ff617424 */ /* 0x000fe200078e00ff */
[----:B------:R-:W-:Y:S01]  /*1720*/  LOP3.LUT R6, R6, 0x20, R3, 0xf8, !PT ;  /* 0x0000002006067812 */ /* 0x000fe200078ef803 */
[----:B------:R-:W-:Y:S01]  /*1730*/  ULEA.HI UR5, UR5, UR4, URZ, 0x6 ;  /* 0x0000000405057291 */ /* 0x000fe2000f8f303f */
[----:B------:R-:W-:Y:S01]  /*1740*/  LOP3.LUT R4, R4, 0x8, R5, 0xf8, !PT ;  /* 0x0000000804047812 */ /* 0x000fe200078ef805 */
[----:B------:R-:W-:Y:S01]  /*1750*/  IMAD.SHL.U32 R5, R0, 0x4, RZ ;  /* 0x0000000400057824 */ /* 0x000fe200078e00ff */
[----:B------:R-:W-:Y:S01]  /*1760*/  LOP3.LUT R3, R6, 0x100, R3, 0xf8, !PT ;  /* 0x0000010006037812 */ /* 0x000fe200078ef803 */
[----:B------:R-:W-:Y:S01]  /*1770*/  USHF.R.S32.HI UR48, URZ, 0x6, UR5 ;  /* 0x000000063f307899 */ /* 0x000fe20008011405 */
[----:B------:R-:W-:Y:S01]  /*1780*/  MOV R6, 0xffffffff ;  /* 0xffffffff00067802 */ /* 0x000fe20000000f00 */
[----:B------:R-:W-:Y:S01]  /*1790*/  IMAD.MOV.U32 R95, RZ, RZ, 0x1 ;  /* 0x00000001ff5f7424 */ /* 0x000fe200078e00ff */
[C---:B------:R-:W-:Y:S01]  /*17a0*/  LOP3.LUT P0, RZ, R0.reuse, 0x4, RZ, 0xc0, !PT ;  /* 0x0000000400ff7812 */ /* 0x040fe2000780c0ff */
[----:B------:R-:W-:Y:S01]  /*17b0*/  UISETP.LT.AND UP0, UPT, UR48, 0x1, UPT ;  /* 0x000000013000788c */ /* 0x000fe2000bf01270 */
[----:B------:R-:W-:Y:S01]  /*17c0*/  LOP3.LUT R0, R0, 0xff, RZ, 0xc0, !PT ;  /* 0x000000ff00007812 */ /* 0x000fe200078ec0ff */
[----:B------:R-:W-:Y:S01]  /*17d0*/  ULDC.64 UR54, c[0x0][0x198] ;  /* 0x0000660000367ab9 */ /* 0x000fe20000000a00 */
[----:B------:R-:W-:Y:S01]  /*17e0*/  LOP3.LUT R4, R4, 0x18, R5, 0x78, !PT ;  /* 0x0000001804047812 */ /* 0x000fe200078e7805 */
[----:B------:R-:W-:Y:S01]  /*17f0*/  USEL UR49, UR48, 0x1, UP0 ;  /* 0x0000000130317887 */ /* 0x000fe20008000000 */
[-C--:B---3--:R-:W-:Y:S01]  /*1800*/  SHF.L.U32 R6, R6, R93.reuse, RZ ;  /* 0x0000005d06067219 */ /* 0x088fe200000006ff */
[----:B------:R-:W-:Y:S01]  /*1810*/  VIADD R96, R0, 0x1f ;  /* 0x0000001f00607836 */ /* 0x000fe20000000000 */
[----:B------:R-:W-:Y:S01]  /*1820*/  LOP3.LUT R94, R3, R4, RZ, 0xfc, !PT ;  /* 0x00000004035e7212 */ /* 0x000fe200078efcff */
[----:B------:R-:W-:Y:S01]  /*1830*/  UMOV UR41, URZ ;  /* 0x0000003f00297c82 */ /* 0x000fe20008000000 */
[----:B------:R-:W-:Y:S01]  /*1840*/  SHF.L.U32 R93, R8, R93, RZ ;  /* 0x0000005d085d7219 */ /* 0x000fe200000006ff */
[----:B------:R-:W-:Y:S01]  /*1850*/  UMOV UR42, URZ ;  /* 0x0000003f002a7c82 */ /* 0x000fe20008000000 */
[----:B------:R-:W-:Y:S01]  /*1860*/  LOP3.LUT R102, R19, 0x1, RZ, 0xfc, !PT ;  /* 0x0000000113667812 */ /* 0x000fe200078efcff */
[----:B--2---:R-:W-:Y:S01]  /*1870*/  VIADD R98, R98, 0xffffffff ;  /* 0xffffffff62627836 */ /* 0x004fe20000000000 */
[----:B------:R-:W-:Y:S01]  /*1880*/  LOP3.LUT R101, R18, 0x1, RZ, 0xfc, !PT ;  /* 0x0000000112657812 */ /* 0x000fe200078efcff */
[----:B------:R-:W-:Y:S01]  /*1890*/  UIADD3 UR49, UR48, -UR49, URZ ;  /* 0x8000003130317290 */ /* 0x000fe2000fffe03f */
[----:B------:R-:W-:Y:S01]  /*18a0*/  SHF.R.U32.HI R100, RZ, 0x7, R0 ;  /* 0x00000007ff647819 */ /* 0x000fe20000011600 */
[----:B------:R-:W-:Y:S01]  /*18b0*/  UMOV UR43, URZ ;  /* 0x0000003f002b7c82 */ /* 0x000fe20008000000 */
[----:B------:R-:W-:Y:S01]  /*18c0*/  SEL R97, R97, 0xfffffff0, !P0 ;  /* 0xfffffff061617807 */ /* 0x000fe20004000000 */
[----:B------:R-:W-:Y:S01]  /*18d0*/  UMOV UR40, URZ ;  /* 0x0000003f00287c82 */ /* 0x000fe20008000000 */
[----:B------:R-:W-:-:S07]  /*18e0*/  LOP3.LUT R99, RZ, R6, RZ, 0x33, !PT ;  /* 0x00000006ff637212 */ /* 0x000fce00078e33ff */
.L_x_94:
[----:B------:R-:W2:Y:S01]  /*18f0*/  SHFL.IDX PT, R0, R100, RZ, 0x1f ;  /* 0x00001fff64007589 */ /* 0x000ea200000e0000 */
[----:B------:R-:W3:Y:S01]  /*1900*/  S2UR UR50, SR_CgaCtaId ;  /* 0x00000000003279c3 */ /* 0x000ee20000008800 */
[----:B------:R-:W-:Y:S01]  /*1910*/  UMOV UR51, 0x400 ;  /* 0x0000040000337882 */ /* 0x000fe20000000000 */
[----:B--2---:R-:W-:Y:S01]  /*1920*/  R2UR UR4, R0 ;  /* 0x00000000000472ca */ /* 0x004fe200000e0000 */
[----:B---3--:R-:W-:-:S12]  /*1930*/  ULEA UR51, UR50, UR51, 0x18 ;  /* 0x0000003332337291 */ /* 0x008fd8000f8ec03f */
[----:B------:R-:W-:-:S04]  /*1940*/  ULEA.HI UR5, UR4, UR4, URZ, 0x1 ;  /* 0x0000000404057291 */ /* 0x000fc8000f8f083f */
[----:B------:R-:W-:-:S04]  /*1950*/  ULOP3.LUT UR5, UR5, 0x7fffe, URZ, 0xc0, !UPT ;  /* 0x0007fffe05057892 */ /* 0x000fc8000f8ec03f */
[----:B------:R-:W-:-:S03]  /*1960*/  UIADD3 UR5, UR4, -UR5, URZ ;  /* 0x8000000504057290 */ /* 0x000fc6000fffe03f */
[----:B------:R-:W-:Y:S01]  /*1970*/  ULDC UR4, c[0x0][0x28c] ;  /* 0x0000a30000047ab9 */ /* 0x000fe20000000800 */
[----:B------:R-:W-:Y:S01]  /*1980*/  ULEA UR5, UR5, UR51, 0xd ;  /* 0x0000003305057291 */ /* 0x000fe2000f8e683f */
[----:B------:R-:W-:-:S03]  /*1990*/  ISETP.LT.AND P0, PT, RZ, UR4, PT ;  /* 0x00000004ff007c0c */ /* 0x000fc6000bf01270 */
[----:B------:R-:W-:-:S04]  /*19a0*/  UIADD3 UR5, UR5, 0x8400, URZ ;  /* 0x0000840005057890 */ /* 0x000fc8000fffe03f */
[----:B------:R-:W-:-:S04]  /*19b0*/  USHF.R.U32.HI UR5, URZ, 0x4, UR5 ;  /* 0x000000043f057899 */ /* 0x000fc80008011605 */
[----:B------:R-:W-:-:S04]  /*19c0*/  ULOP3.LUT UR5, UR5, 0x3fff, URZ, 0xc0, !UPT ;  /* 0x00003fff05057892 */ /* 0x000fc8000f8ec03f */
[----:B------:R-:W-:Y:S01]  /*19d0*/  ULOP3.LUT UR44, UR5, 0x10000, URZ, 0xfc, !UPT ;  /* 0x00010000052c7892 */ /* 0x000fe2000f8efc3f */
[----:B-1----:R-:W-:Y:S11]  /*19e0*/  @P0 BRA `(.L_x_23) ;  /* 0x0000000000400947 */ /* 0x002ff60003800000 */
[----:B------:R-:W-:Y:S01]  /*19f0*/  MOV R0, 0x0 ;  /* 0x0000000000007802 */ /* 0x000fe20000000f00 */
[----:B------:R-:W-:Y:S01]  /*1a00*/  ULDC.64 UR4, c[0x4][0x70] ;  /* 0x01001c0000047ab9 */ /* 0x000fe20000000a00 */
[----:B------:R-:W-:Y:S01]  /*1a10*/  ULDC.64 UR6, c[0x4][0x8] ;  /* 0x0100020000067ab9 */ /* 0x000fe20000000a00 */
[----:B------:R-:W-:Y:S01]  /*1a20*/  IMAD.U32 R4, RZ, RZ, UR4 ;  /* 0x00000004ff047e24 */ /* 0x000fe2000f8e00ff */
[----:B------:R2:W3:Y:S01]  /*1a30*/  LDC.64 R14, c[0x4][R0] ;  /* 0x01000000000e7b82 */ /* 0x0004e20000000a00 */
[----:B------:R-:W-:Y:S01]  /*1a40*/  IMAD.U32 R5, RZ, RZ, UR5 ;  /* 0x00000005ff057e24 */ /* 0x000fe2000f8e00ff */
[----:B------:R-:W-:Y:S01]  /*1a50*/  ULDC.64 UR4, c[0x4][0x78] ;  /* 0x01001e0000047ab9 */ /* 0x000fe20000000a00 */
[----:B------:R-:W-:Y:S01]  /*1a60*/  MOV R10, UR6 ;  /* 0x00000006000a7c02 */ /* 0x000fe20008000f00 */
[----:B------:R-:W-:Y:S02]  /*1a70*/  IMAD.U32 R6, RZ, RZ, UR4 ;  /* 0x00000004ff067e24 */ /* 0x000fe4000f8e00ff */
[----:B------:R-:W-:-:S02]  /*1a80*/  IMAD.U32 R7, RZ, RZ, UR5 ;  /* 0x00000005ff077e24 */ /* 0x000fc4000f8e00ff */
[----:B------:R-:W-:Y:S02]  /*1a90*/  IMAD.U32 R11, RZ, RZ, UR7 ;  /* 0x00000007ff0b7e24 */ /* 0x000fe4000f8e00ff */
[----:B------:R-:W-:Y:S02]  /*1aa0*/  IMAD.MOV.U32 R8, RZ, RZ, 0x1e1 ;  /* 0x000001e1ff087424 */ /* 0x000fe400078e00ff */
[----:B------:R-:W-:Y:S02]  /*1ab0*/  IMAD.MOV.U32 R12, RZ, RZ, 0x1 ;  /* 0x00000001ff0c7424 */ /* 0x000fe400078e00ff */
[----:B--2---:R-:W-:-:S07]  /*1ac0*/  IMAD.MOV.U32 R13, RZ, RZ, RZ ;  /* 0x000000ffff0d7224 */ /* 0x004fce00078e00ff */
[----:B------:R-:W-:-:S07]  /*1ad0*/  LEPC R20, `(.L_x_23) ;  /* 0x000000001014794e */ /* 0x000fce0000000000 */
[----:B-1-3-5:R-:W-:Y:S05]  /*1ae0*/  CALL.ABS.NOINC R14 ;  /* 0x000000000e007343 */ /* 0x02afea0003c00000 */
.L_x_23:
[----:B------:R-:W-:-:S13]  /*1af0*/  ISETP.NE.AND P0, PT, R102, 0x3, PT ;  /* 0x000000036600780c */ /* 0x000fda0003f05270 */
[----:B------:R-:W-:Y:S05]  /*1b00*/  @!P0 BRA `(.L_x_24) ;  /* 0x0000000000048947 */ /* 0x000fea0003800000 */
[----:B-1----:R-:W-:Y:S01]  /*1b10*/  BPT.TRAP 0x1 ;  /* 0x000000040000795c */ /* 0x002fe20000300000 */
.L_x_24:
[----:B------:R-:W-:Y:S02]  /*1b20*/  IMAD.U32 R3, RZ, RZ, UR43 ;  /* 0x0000002bff037e24 */ /* 0x000fe4000f8e00ff */
[----:B------:R-:W-:-:S03]  /*1b30*/  IMAD.U32 R0, RZ, RZ, UR42 ;  /* 0x0000002aff007e24 */ /* 0x000fc6000f8e00ff */
[----:B------:R-:W-:Y:S02]  /*1b40*/  LEA R3, R3, UR51, 0x3 ;  /* 0x0000003303037c11 */ /* 0x000fe4000f8e18ff */
[----:B------:R-:W-:-:S04]  /*1b50*/  SHF.L.U32 R0, R0, 0x1f, RZ ;  /* 0x0000001f00007819 */ /* 0x000fc800000006ff */
[----:B------:R2:W3:Y:S01]  /*1b60*/  SYNCS.PHASECHK.TRANS64.TRYWAIT P1, [R3+URZ], R0 ;  /* 0x00000000030075a7 */ /* 0x0004e2000802017f */
[----:B------:R-:W-:Y:S05]  /*1b70*/  @!P0 BRA `(.L_x_25) ;  /* 0x0000000000048947 */ /* 0x000fea0003800000 */
[----:B-1----:R-:W-:Y:S01]  /*1b80*/  BPT.TRAP 0x1 ;  /* 0x000000040000795c */ /* 0x002fe20000300000 */
.L_x_25:
[----:B------:R-:W-:-:S05]  /*1b90*/  IMAD.U32 R4, RZ, RZ, UR49 ;  /* 0x00000031ff047e24 */ /* 0x000fca000f8e00ff */
[----:B------:R-:W-:Y:S01]  /*1ba0*/  ISETP.GE.AND P2, PT, R4, 0x1, PT ;  /* 0x000000010400780c */ /* 0x000fe20003f46270 */
[----:B---3--:R-:W-:-:S12]  /*1bb0*/  @P1 BRA `(.L_x_26) ;  /* 0x0000000000081947 */ /* 0x008fd80003800000 */
[----:B------:R-:W3:Y:S02]  /*1bc0*/  SYNCS.PHASECHK.TRANS64.TRYWAIT P1, [R3+URZ], R0 ;  /* 0x00000000030075a7 */ /* 0x000ee4000802017f */
[----:B---3--:R-:W-:Y:S05]  /*1bd0*/  @!P1 BRA `(.L_x_27) ;  /* 0x0000005c00309947 */ /* 0x008fea0003800000 */
.L_x_26:
[----:B------:R-:W-:Y:S05]  /*1be0*/  WARPSYNC.ALL ;  /* 0x0000000000007948 */ /* 0x000fea0003800000 */
[----:B------:R-:W-:Y:S01]  /*1bf0*/  UIADD3 UR4, UR51, 0x20400, URZ ;  /* 0x0002040033047890 */ /* 0x000fe2000fffe03f */
[----:B------:R-:W-:Y:S01]  /*1c00*/  WARPGROUP.ARRIVE ;  /* 0x00000000000079c5 */ /* 0x000fe20000000000 */
[----:B------:R-:W-:Y:S02]  /*1c10*/  ULEA UR9, UR43, UR44, 0xa ;  /* 0x0000002c2b097291 */ /* 0x000fe4000f8e503f */
[----:B------:R-:W-:Y:S01]  /*1c20*/  USHF.R.U32.HI UR4, URZ, 0x4, UR4 ;  /* 0x000000043f047899 */ /* 0x000fe20008011604 */
[----:B------:R-:W-:Y:S01]  /*1c30*/  UMOV UR5, 0x40000040 ;  /* 0x4000004000057882 */ /* 0x000fe20000000000 */
[----:B------:R-:W-:-:S02]  /*1c40*/  UMOV UR7, 0x40000040 ;  /* 0x4000004000077882 */ /* 0x000fc40000000000 */
[----:B------:R-:W-:-:S04]  /*1c50*/  ULOP3.LUT UR4, UR4, 0x3fff, URZ, 0xc0, !UPT ;  /* 0x00003fff04047892 */ /* 0x000fc8000f8ec03f */
[----:B------:R-:W-:-:S03]  /*1c60*/  ULOP3.LUT UR8, UR4, 0x10000, URZ, 0xfc, !UPT ;  /* 0x0001000004087892 */ /* 0x000fc6000f8efc3f */
[----:B------:R-:W-:Y:S01]  /*1c70*/  UMOV UR4, UR9 ;  /* 0x0000000900047c82 */ /* 0x000fe20008000000 */
[----:B------:R-:W-:-:S07]  /*1c80*/  ULEA UR10, UR43, UR8, 0xa ;  /* 0x000000082b0a7291 */ /* 0x000fce000f8e503f */
[----:B------:R-:W-:Y:S02]  /*1c90*/  UMOV UR6, UR10 ;  /* 0x0000000a00067c82 */ /* 0x000fe40008000000 */
[----:B------:R-:W-:Y:S01]  /*1ca0*/  HGMMA.64x128x16.F32 R24, gdesc[UR4], RZ, !UPT, gsb0 ;  /* 0x01e00000041879f0 */ /* 0x000fe2000c0008ff */
[----:B------:R-:W-:Y:S02]  /*1cb0*/  UIADD3 UR4, UR9, 0x2, URZ ;  /* 0x0000000209047890 */ /* 0x000fe4000fffe03f */
[----:B------:R-:W-:Y:S01]  /*1cc0*/  UIADD3 UR6, UR10, 0x2, URZ ;  /* 0x000000020a067890 */ /* 0x000fe2000fffe03f */
[----:B------:R-:W-:Y:S01]  /*1cd0*/  UMOV UR5, 0x40000040 ;  /* 0x4000004000057882 */ /* 0x000fe20000000000 */
[----:B------:R-:W-:Y:S01]  /*1ce0*/  UMOV UR7, 0x40000040 ;  /* 0x4000004000077882 */ /* 0x000fe20000000000 */
[----:B------:R-:W-:Y:S02]  /*1cf0*/  WARPGROUP.DEPBAR.LE gsb0, 0x0 ;  /* 0x00008000000079c5 */ /* 0x000fe40000010000 */
[----:B------:R-:W-:-:S06]  /*1d00*/  WARPGROUP.ARRIVE ;  /* 0x00000000000079c5 */ /* 0x000fcc0000000000 */
[----:B------:R-:W-:Y:S01]  /*1d10*/  HGMMA.64x128x16.F32 R24, gdesc[UR4], R24, gsb0 ;  /* 0x01e00000041879f0 */ /* 0x000fe20008000818 */
        /* <DEDUP_REMOVED lines=13> */
[----:B------:R-:W-:Y:S03]  /*1df0*/  HGMMA.64x128x16.F32 R24, gdesc[UR4], R24, gsb0 ;  /* 0x01e00000041879f0 */ /* 0x000fe60008000818 */
[----:B------:R-:W-:Y:S02]  /*1e00*/  WARPGROUP.DEPBAR.LE gsb0, 0x0 ;  /* 0x00008000000079c5 */ /* 0x000fe40000010000 */
[----:B------:R-:W-:Y:S05]  /*1e10*/  @!P2 BRA `(.L_x_28) ;  /* 0x000000040014a947 */ /* 0x000fea0003800000 */
[----:B------:R-:W-:Y:S01]  /*1e20*/  UIADD3 UR4, UR43, 0x1, URZ ;  /* 0x000000012b047890 */ /* 0x000fe2000fffe03f */
[----:B--23--:R-:W-:Y:S02]  /*1e30*/  IMAD.U32 R0, RZ, RZ, UR49 ;  /* 0x00000031ff007e24 */ /* 0x00cfe4000f8e00ff */
[----:B------:R-:W-:Y:S01]  /*1e40*/  IMAD.U32 R3, RZ, RZ, UR43 ;  /* 0x0000002bff037e24 */ /* 0x000fe2000f8e00ff */
[----:B------:R-:W-:-:S04]  /*1e50*/  UISETP.NE.AND UP0, UPT, UR4, 0x6, UPT ;  /* 0x000000060400788c */ /* 0x000fc8000bf05270 */
[----:B------:R-:W-:Y:S02]  /*1e60*/  USEL UR5, URZ, 0x1, UP0 ;  /* 0x000000013f057887 */ /* 0x000fe40008000000 */
[----:B------:R-:W-:Y:S02]  /*1e70*/  USEL UR9, UR4, URZ, UP0 ;  /* 0x0000003f04097287 */ /* 0x000fe40008000000 */
[----:B------:R-:W-:-:S06]  /*1e80*/  ULOP3.LUT UR5, UR42, UR5, URZ, 0x3c, !UPT ;  /* 0x000000052a057292 */ /* 0x000fcc000f8e3c3f */
[----:B------:R-:W-:-:S07]  /*1e90*/  MOV R6, UR5 ;  /* 0x0000000500067c02 */ /* 0x000fce0008000f00 */
.L_x_35:
[----:B------:R-:W-:Y:S05]  /*1ea0*/  @!P0 BRA `(.L_x_29) ;  /* 0x0000000000048947 */ /* 0x000fea0003800000 */
[----:B-1----:R-:W-:Y:S01]  /*1eb0*/  BPT.TRAP 0x1 ;  /* 0x000000040000795c */ /* 0x002fe20000300000 */
.L_x_29:
[----:B------:R-:W-:Y:S01]  /*1ec0*/  ULEA UR4, UR9, UR51, 0x3 ;  /* 0x0000003309047291 */ /* 0x000fe2000f8e183f */
[----:B------:R-:W-:-:S08]  /*1ed0*/  SHF.L.U32 R4, R6, 0x1f, RZ ;  /* 0x0000001f06047819 */ /* 0x000fd000000006ff */
[----:B------:R2:W3:Y:S01]  /*1ee0*/  SYNCS.PHASECHK.TRANS64.TRYWAIT P1, [UR4], R4 ;  /* 0x00000004ff0075a7 */ /* 0x0004e20008020144 */
[----:B------:R-:W-:Y:S05]  /*1ef0*/  @!P0 BRA `(.L_x_30) ;  /* 0x0000000000048947 */ /* 0x000fea0003800000 */
[----:B-1----:R-:W-:Y:S01]  /*1f00*/  BPT.TRAP 0x1 ;  /* 0x000000040000795c */ /* 0x002fe20000300000 */
.L_x_30:
[----:B---3--:R-:W-:Y:S05]  /*1f10*/  @P1 BRA `(.L_x_31) ;  /* 0x0000000000081947 */ /* 0x008fea0003800000 */
[----:B------:R-:W3:Y:S02]  /*1f20*/  SYNCS.PHASECHK.TRANS64.TRYWAIT P1, [UR4], R4 ;  /* 0x00000004ff0075a7 */ /* 0x000ee40008020144 */
[----:B---3--:R-:W-:Y:S05]  /*1f30*/  @!P1 BRA `(.L_x_32) ;  /* 0x00000058006c9947 */ /* 0x008fea0003800000 */
.L_x_31:
[----:B------:R-:W-:Y:S01]  /*1f40*/  ULEA UR10, UR9, UR44, 0xa ;  /* 0x0000002c090a7291 */ /* 0x000fe2000f8e503f */
[----:B------:R-:W-:Y:S01]  /*1f50*/  WARPGROUP.ARRIVE ;  /* 0x00000000000079c5 */ /* 0x000fe20000000000 */
[----:B------:R-:W-:Y:S01]  /*1f60*/  ULEA UR11, UR9, UR8, 0xa ;  /* 0x00000008090b7291 */ /* 0x000fe2000f8e503f */
[----:B------:R-:W-:Y:S01]  /*1f70*/  UMOV UR5, 0x40000040 ;  /* 0x4000004000057882 */ /* 0x000fe20000000000 */
[----:B------:R-:W-:-:S03]  /*1f80*/  UMOV UR7, 0x40000040 ;  /* 0x4000004000077882 */ /* 0x000fc60000000000 */
[----:B------:R-:W-:Y:S02]  /*1f90*/  UMOV UR4, UR10 ;  /* 0x0000000a00047c82 */ /* 0x000fe40008000000 */
[----:B------:R-:W-:Y:S02]  /*1fa0*/  UMOV UR6, UR11 ;  /* 0x0000000b00067c82 */ /* 0x000fe40008000000 */
[----:B------:R-:W-:Y:S01]  /*1fb0*/  HGMMA.64x128x16.F32 R24, gdesc[UR4], R24, gsb0 ;  /* 0x01e00000041879f0 */ /* 0x000fe20008000818 */
[----:B------:R-:W-:Y:S02]  /*1fc0*/  UIADD3 UR4, UR10, 0x2, URZ ;  /* 0x000000020a047890 */ /* 0x000fe4000fffe03f */
[----:B------:R-:W-:Y:S01]  /*1fd0*/  UIADD3 UR6, UR11, 0x2, URZ ;  /* 0x000000020b067890 */ /* 0x000fe2000fffe03f */
[----:B------:R-:W-:Y:S01]  /*1fe0*/  UMOV UR5, 0x40000040 ;  /* 0x4000004000057882 */ /* 0x000fe20000000000 */
[----:B------:R-:W-:Y:S01]  /*1ff0*/  UMOV UR7, 0x40000040 ;  /* 0x4000004000077882 */ /* 0x000fe20000000000 */
[----:B------:R-:W-:-:S02]  /*2000*/  WARPGROUP.DEPBAR.LE gsb0, 0x0 ;  /* 0x00008000000079c5 */ /* 0x000fc40000010000 */
        /* <DEDUP_REMOVED lines=18> */
[----:B-1----:R-:W-:Y:S01]  /*2130*/  BPT.TRAP 0x1 ;  /* 0x000000040000795c */ /* 0x002fe20000300000 */
.L_x_33:
[----:B------:R-:W-:-:S13]  /*2140*/  ISETP.NE.AND P1, PT, R89, RZ, PT ;  /* 0x000000ff5900720c */ /* 0x000fda0003f25270 */
[----:B--23--:R-:W-:-:S05]  /*2150*/  @P1 LEA R4, R3, UR51, 0x3 ;  /* 0x0000003303041c11 */ /* 0x00cfca000f8e18ff */
[----:B------:R-:W-:-:S05]  /*2160*/  @P1 VIADD R5, R4, 0x30 ;  /* 0x0000003004051836 */ /* 0x000fca0000000000 */
[----:B------:R-:W-:-:S04]  /*2170*/  @P1 PRMT R5, R88, 0x654, R5 ;  /* 0x0000065458051816 */ /* 0x000fc80000000005 */
[----:B------:R2:W-:Y:S01]  /*2180*/  @P1 SYNCS.ARRIVE.TRANS64.RED.A1T0 RZ, [R5+URZ], RZ ;  /* 0x000000ff05ff19a7 */ /* 0x0005e2000810043f */
[----:B------:R-:W-:-:S13]  /*2190*/  ISETP.GT.U32.AND P1, PT, R19, 0x1, PT ;  /* 0x000000011300780c */ /* 0x000fda0003f24070 */
[----:B--2---:R-:W-:Y:S05]  /*21a0*/  @P1 BRA `(.L_x_34) ;  /* 0x0000000000041947 */ /* 0x004fea0003800000 */
[----:B-1----:R-:W-:Y:S01]  /*21b0*/  BPT.TRAP 0x1 ;  /* 0x000000040000795c */ /* 0x002fe20000300000 */
.L_x_34:
[----:B------:R-:W-:Y:S01]  /*21c0*/  UIADD3 UR9, UR9, 0x1, URZ ;  /* 0x0000000109097890 */ /* 0x000fe2000fffe03f */
[C---:B------:R-:W-:Y:S01]  /*21d0*/  ISETP.GT.AND P2, PT, R0.reuse, 0x1, PT ;  /* 0x000000010000780c */ /* 0x040fe20003f44270 */
[----:B------:R-:W-:Y:S02]  /*21e0*/  VIADD R3, R3, 0x1 ;  /* 0x0000000103037836 */ /* 0x000fe40000000000 */
[----:B------:R-:W-:Y:S01]  /*21f0*/  UISETP.NE.AND UP0, UPT, UR9, 0x6, UPT ;  /* 0x000000060900788c */ /* 0x000fe2000bf05270 */
[----:B------:R-:W-:Y:S02]  /*2200*/  VIADD R0, R0, 0xffffffff ;  /* 0xffffffff00007836 */ /* 0x000fe40000000000 */
[C---:B------:R-:W-:Y:S01]  /*2210*/  ISETP.NE.AND P1, PT, R3.reuse, 0x6, PT ;  /* 0x000000060300780c */ /* 0x040fe20003f25270 */
[----:B------:R-:W-:Y:S02]  /*2220*/  USEL UR4, URZ, 0x1, UP0 ;  /* 0x000000013f047887 */ /* 0x000fe40008000000 */
[----:B------:R-:W-:Y:S01]  /*2230*/  USEL UR9, UR9, URZ, UP0 ;  /* 0x0000003f09097287 */ /* 0x000fe20008000000 */
[----:B------:R-:W-:-:S03]  /*2240*/  SEL R3, R3, RZ, P1 ;  /* 0x000000ff03037207 */ /* 0x000fc60000800000 */
[----:B------:R-:W-:Y:S01]  /*2250*/  LOP3.LUT R6, R6, UR4, RZ, 0x3c, !PT ;  /* 0x0000000406067c12 */ /* 0x000fe2000f8e3cff */
[----:B------:R-:W-:Y:S07]  /*2260*/  @P2 BRA `(.L_x_35) ;  /* 0xfffffffc000c2947 */ /* 0x000fee000383ffff */
.L_x_28:
[----:B--23--:R-:W2:Y:S02]  /*2270*/  LDC R0, c[0x0][0x28c] ;  /* 0x0000a300ff007b82 */ /* 0x00cea40000000800 */
[----:B--2---:R-:W-:-:S13]  /*2280*/  ISETP.GE.AND P1, PT, R0, 0x1, PT ;  /* 0x000000010000780c */ /* 0x004fda0003f26270 */
[----:B------:R-:W-:Y:S05]  /*2290*/  @!P1 BRA `(.L_x_36) ;  /* 0x0000000000449947 */ /* 0x000fea0003800000 */
[----:B------:R-:W-:Y:S05]  /*22a0*/  @!P0 BRA `(.L_x_37) ;  /* 0x0000000000048947 */ /* 0x000fea0003800000 */
[----:B-1----:R-:W-:Y:S01]  /*22b0*/  BPT.TRAP 0x1 ;  /* 0x000000040000795c */ /* 0x002fe20000300000 */
.L_x_37:
[----:B------:R-:W-:-:S13]  /*22c0*/  ISETP.NE.AND P0, PT, R89, RZ, PT ;  /* 0x000000ff5900720c */ /* 0x000fda0003f05270 */
[----:B------:R-:W-:-:S05]  /*22d0*/  VOTEU.ANY UP0, P0 ;  /* 0x00000000003f7886 */ /* 0x000fca0000000100 */
[----:B------:R-:W-:-:S06]  /*22e0*/  @UP0 UIADD3 UR4, UR49, UR43, URZ ;  /* 0x0000002b31040290 */ /* 0x000fcc000fffe03f */
[----:B------:R-:W-:Y:S02]  /*22f0*/  IMAD.U32 R4, RZ, RZ, UR4 ;  /* 0x00000004ff047e24 */ /* 0x000fe4000f8e00ff */
[----:B------:R-:W-:Y:S02]  /*2300*/  IMAD.U32 R3, RZ, RZ, UR4 ;  /* 0x00000004ff037e24 */ /* 0x000fe4000f8e00ff */
[----:B------:R-:W-:-:S05]  /*2310*/  @P0 IMAD.WIDE.U32 R4, R4, -0x55555555, RZ ;  /* 0xaaaaaaab04040825 */ /* 0x000fca00078e00ff */
[----:B------:R-:W-:-:S05]  /*2320*/  @P0 SHF.R.U32.HI R0, RZ, 0x2, R5 ;  /* 0x00000002ff000819 */ /* 0x000fca0000011605 */
[----:B------:R-:W-:-:S05]  /*2330*/  @P0 IMAD R0, R0, -0x6, R3 ;  /* 0xfffffffa00000824 */ /* 0x000fca00078e0203 */
[----:B------:R-:W-:-:S05]  /*2340*/  @P0 LEA R0, R0, UR51, 0x3 ;  /* 0x0000003300000c11 */ /* 0x000fca000f8e18ff */
[----:B------:R-:W-:-:S05]  /*2350*/  @P0 VIADD R3, R0, 0x30 ;  /* 0x0000003000030836 */ /* 0x000fca0000000000 */
[----:B------:R-:W-:-:S04]  /*2360*/  @P0 PRMT R3, R88, 0x654, R3 ;  /* 0x0000065458030816 */ /* 0x000fc80000000003 */
[----:B------:R2:W-:Y:S01]  /*2370*/  @P0 SYNCS.ARRIVE.TRANS64.RED.A1T0 RZ, [R3+URZ], RZ ;  /* 0x000000ff03ff09a7 */ /* 0x0005e2000810043f */
[----:B------:R-:W-:-:S13]  /*2380*/  ISETP.GT.U32.AND P0, PT, R19, 0x1, PT ;  /* 0x000000011300780c */ /* 0x000fda0003f04070 */
[----:B--2---:R-:W-:Y:S05]  /*2390*/  @P0 BRA `(.L_x_36) ;  /* 0x0000000000040947 */ /* 0x004fea0003800000 */
[----:B-1----:R-:W-:Y:S01]  /*23a0*/  BPT.TRAP 0x1 ;  /* 0x000000040000795c */ /* 0x002fe20000300000 */
.L_x_36:
[----:B------:R-:W-:Y:S01]  /*23b0*/  UIADD3 UR6, UR51, 0x200, URZ ;  /* 0x0000020033067890 */ /* 0x000fe2000fffe03f */
[----:B------:R-:W-:Y:S01]  /*23c0*/  R2UR UR46, R22 ;  /* 0x00000000162e72ca */ /* 0x000fe200000e0000 */
[----:B------:R-:W-:Y:S01]  /*23d0*/  UIADD3 UR43, UR48, UR43, URZ ;  /* 0x0000002b302b7290 */ /* 0x000fe2000fffe03f */
[----:B------:R-:W-:Y:S01]  /*23e0*/  R2UR UR45, R105 ;  /* 0x00000000692d72ca */ /* 0x000fe200000e0000 */
[----:B------:R-:W-:Y:S02]  /*23f0*/  UISETP.GE.U32.AND UP1, UPT, UR48, 0x6, UPT ;  /* 0x000000063000788c */ /* 0x000fe4000bf26070 */
[----:B------:R-:W-:Y:S02]  /*2400*/  ULOP3.LUT UP2, URZ, UR6, 0x1bf, URZ, 0xc0, !UPT ;  /* 0x000001bf063f7892 */ /* 0x000fe4000f84c03f */
[----:B------:R-:W-:-:S04]  /*2410*/  UISETP.GT.U32.AND UP0, UPT, UR43, 0x5, UPT ;  /* 0x000000052b00788c */ /* 0x000fc8000bf04070 */
[----:B------:R-:W-:Y:S01]  /*2420*/  UISETP.LT.U32.AND UP0, UPT, UR48, 0x6, UP0 ;  /* 0x000000063000788c */ /* 0x000fe20008701070 */
[----:B------:R-:W-:Y:S01]  /*2430*/  PLOP3.LUT P0, PT, PT, PT, UP2, 0x80, 0x0 ;  /* 0x000000000000781c */ /* 0x000fe20003f0f028 */
[----:B------:R-:W-:Y:S02]  /*2440*/  USHF.L.U32 UR46, UR46, 0x7, URZ ;  /* 0x000000072e2e7899 */ /* 0x000fe4000800063f */
[----:B------:R-:W-:Y:S02]  /*2450*/  @UP1 UIMAD.WIDE.U32 UR4, UR43, -0x55555555, URZ ;  /* 0xaaaaaaab2b0418a5 */ /* 0x000fe4000f8e003f */
[----:B------:R-:W-:Y:S02]  /*2460*/  USEL UR6, URZ, 0x1, !UP0 ;  /* 0x000000013f067887 */ /* 0x000fe4000c000000 */
[----:B------:R-:W-:Y:S02]  /*2470*/  @UP1 USHF.R.U32.HI UR4, URZ, 0x2, UR5 ;  /* 0x000000023f041899 */ /* 0x000fe40008011605 */
[----:B------:R-:W-:-:S02]  /*2480*/  ULOP3.LUT UR42, UR42, UR6, URZ, 0x3c, !UPT ;  /* 0x000000062a2a7292 */ /* 0x000fc4000f8e3c3f */
[----:B------:R-:W-:Y:S02]  /*2490*/  USHF.L.U32 UR45, UR45, 0x7, URZ ;  /* 0x000000072d2d7899 */ /* 0x000fe4000800063f */
[----:B------:R-:W-:Y:S01]  /*24a0*/  @UP1 ULOP3.LUT UR42, UR42, 0x1, UR4, 0x78, !UPT ;  /* 0x000000012a2a1892 */ /* 0x000fe2000f8e7804 */
[----:B------:R-:W-:Y:S11]  /*24b0*/  @!P0 BRA `(.L_x_38) ;  /* 0x00000000007c8947 */ /* 0x000ff60003800000 */
[----:B------:R-:W-:Y:S01]  /*24c0*/  MOV R22, 0x0 ;  /* 0x0000000000167802 */ /* 0x000fe20000000f00 */
[----:B------:R-:W-:Y:S01]  /*24d0*/  ULDC.64 UR4, c[0x4][0x80] ;  /* 0x0100200000047ab9 */ /* 0x000fe20000000a00 */
[----:B------:R-:W-:Y:S01]  /*24e0*/  ULDC.64 UR6, c[0x4][0x10] ;  /* 0x0100040000067ab9 */ /* 0x000fe20000000a00 */
[----:B------:R-:W-:Y:S01]  /*24f0*/  IMAD.U32 R4, RZ, RZ, UR4 ;  /* 0x00000004ff047e24 */ /* 0x000fe2000f8e00ff */
[----:B------:R2:W3:Y:S01]  /*2500*/  LDC.64 R14, c[0x4][R22] ;  /* 0x01000000160e7b82 */ /* 0x0004e20000000a00 */
[----:B------:R-:W-:Y:S01]  /*2510*/  IMAD.U32 R5, RZ, RZ, UR5 ;  /* 0x00000005ff057e24 */ /* 0x000fe2000f8e00ff */
[----:B------:R-:W-:Y:S01]  /*2520*/  ULDC.64 UR4, c[0x4][0x88] ;  /* 0x0100220000047ab9 */ /* 0x000fe20000000a00 */
[----:B------:R-:W-:Y:S01]  /*2530*/  IMAD.U32 R10, RZ, RZ, UR6 ;  /* 0x00000006ff0a7e24 */ /* 0x000fe2000f8e00ff */
[----:B------:R-:W-:Y:S01]  /*2540*/  MOV R7, UR5 ;  /* 0x0000000500077c02 */ /* 0x000fe20008000f00 */
[----:B------:R-:W-:Y:S02]  /*2550*/  IMAD.U32 R6, RZ, RZ, UR4 ;  /* 0x00000004ff067e24 */ /* 0x000fe4000f8e00ff */
[----:B------:R-:W-:-:S02]  /*2560*/  IMAD.U32 R11, RZ, RZ, UR7 ;  /* 0x00000007ff0b7e24 */ /* 0x000fc4000f8e00ff */
[----:B------:R-:W-:Y:S02]  /*2570*/  IMAD.MOV.U32 R8, RZ, RZ, 0x70 ;  /* 0x00000070ff087424 */ /* 0x000fe400078e00ff */
[----:B------:R-:W-:Y:S02]  /*2580*/  IMAD.MOV.U32 R12, RZ, RZ, 0x1 ;  /* 0x00000001ff0c7424 */ /* 0x000fe400078e00ff */
[----:B--2---:R-:W-:-:S07]  /*2590*/  IMAD.MOV.U32 R13, RZ, RZ, RZ ;  /* 0x000000ffff0d7224 */ /* 0x004fce00078e00ff */
[----:B------:R-:W-:-:S07]  /*25a0*/  LEPC R20, `(.L_x_39) ;  /* 0x000000001014794e */ /* 0x000fce0000000000 */
[----:B-1-3-5:R-:W-:Y:S05]  /*25b0*/  CALL.ABS.NOINC R14 ;  /* 0x000000000e007343 */ /* 0x02afea0003c00000 */
.L_x_39:
[----:B------:R-:W1:Y:S01]  /*25c0*/  LDC.64 R22, c[0x4][R22] ;  /* 0x0100000016167b82 */ /* 0x000e620000000a00 */
[----:B------:R-:W-:Y:S01]  /*25d0*/  ULDC.64 UR4, c[0x4][0x80] ;  /* 0x0100200000047ab9 */ /* 0x000fe20000000a00 */
[----:B------:R-:W-:Y:S01]  /*25e0*/  ULDC.64 UR6, c[0x4][0x10] ;  /* 0x0100040000067ab9 */ /* 0x000fe20000000a00 */
[----:B------:R-:W-:Y:S01]  /*25f0*/  IMAD.U32 R4, RZ, RZ, UR4 ;  /* 0x00000004ff047e24 */ /* 0x000fe2000f8e00ff */
[----:B------:R-:W-:Y:S01]  /*2600*/  MOV R10, UR6 ;  /* 0x00000006000a7c02 */ /* 0x000fe20008000f00 */
[----:B------:R-:W-:Y:S01]  /*2610*/  IMAD.U32 R5, RZ, RZ, UR5 ;  /* 0x00000005ff057e24 */ /* 0x000fe2000f8e00ff */
[----:B------:R-:W-:Y:S01]  /*2620*/  ULDC.64 UR4, c[0x4][0x88] ;  /* 0x0100220000047ab9 */ /* 0x000fe20000000a00 */
[----:B------:R-:W-:Y:S02]  /*2630*/  IMAD.U32 R11, RZ, RZ, UR7 ;  /* 0x00000007ff0b7e24 */ /* 0x000fe4000f8e00ff */
[----:B------:R-:W-:Y:S02]  /*2640*/  IMAD.U32 R6, RZ, RZ, UR4 ;  /* 0x00000004ff067e24 */ /* 0x000fe4000f8e00ff */
[----:B------:R-:W-:-:S02]  /*2650*/  IMAD.U32 R7, RZ, RZ, UR5 ;  /* 0x00000005ff077e24 */ /* 0x000fc4000f8e00ff */
[----:B------:R-:W-:Y:S02]  /*2660*/  IMAD.MOV.U32 R8, RZ, RZ, 0x70 ;  /* 0x00000070ff087424 */ /* 0x000fe400078e00ff */
[----:B------:R-:W-:Y:S02]  /*2670*/  IMAD.MOV.U32 R12, RZ, RZ, 0x1 ;  /* 0x00000001ff0c7424 */ /* 0x000fe400078e00ff */
[----:B------:R-:W-:-:S07]  /*2680*/  IMAD.MOV.U32 R13, RZ, RZ, RZ ;  /* 0x000000ffff0d7224 */ /* 0x000fce00078e00ff */
[----:B------:R-:W-:-:S07]  /*2690*/  LEPC R20, `(.L_x_38) ;  /* 0x000000001014794e */ /* 0x000fce0000000000 */
[----:B-1----:R-:W-:Y:S05]  /*26a0*/  CALL.ABS.NOINC R22 ;  /* 0x0000000016007343 */ /* 0x002fea0003c00000 */
.L_x_38:
[----:B------:R-:W-:Y:S02]  /*26b0*/  ULDC.64 UR4, c[0x0][0x590] ;  /* 0x0001640000047ab9 */ /* 0x000fe40000000a00 */
[----:B------:R-:W-:Y:S02]  /*26c0*/  IMAD.U32 R103, RZ, RZ, UR4 ;  /* 0x00000004ff677e24 */ /* 0x000fe4000f8e00ff */
[----:B------:R-:W-:-:S03]  /*26d0*/  IMAD.U32 R104, RZ, RZ, UR5 ;  /* 0x00000005ff687e24 */ /* 0x000fc6000f8e00ff */
[----:B------:R-:W-:-:S04]  /*26e0*/  ISETP.NE.U32.AND P2, PT, R103, RZ, PT ;  /* 0x000000ff6700720c */ /* 0x000fc80003f45070 */
[----:B------:R-:W-:-:S13]  /*26f0*/  ISETP.NE.AND.EX P2, PT, R104, RZ, PT, P2 ;  /* 0x000000ff6800720c */ /* 0x000fda0003f45320 */
[----:B------:R-:W-:Y:S05]  /*2700*/  @!P2 BRA `(.L_x_40) ;  /* 0x000000000034a947 */ /* 0x000fea0003800000 */
[----:B------:R-:W-:Y:S02]  /*2710*/  ULDC.64 UR4, c[0x0][0x588] ;  /* 0x0001620000047ab9 */ /* 0x000fe40000000a00 */
[----:B------:R-:W-:-:S04]  /*2720*/  ISETP.NE.U32.AND P0, PT, RZ, UR4, PT ;  /* 0x00000004ff007c0c */ /* 0x000fc8000bf05070 */
[----:B------:R-:W-:-:S13]  /*2730*/  ISETP.NE.AND.EX P0, PT, RZ, UR5, PT, P0 ;  /* 0x00000005ff007c0c */ /* 0x000fda000bf05300 */
[----:B------:R-:W-:Y:S05]  /*2740*/  @!P0 BRA `(.L_x_41) ;  /* 0x0000000000188947 */ /* 0x000fea0003800000 */
[----:B------:R-:W2:Y:S01]  /*2750*/  LDC.64 R4, c[0x0][0x588] ;  /* 0x00016200ff047b82 */ /* 0x000ea20000000a00 */
[----:B------:R-:W-:-:S04]  /*2760*/  IMAD R3, R103, UR47, RZ ;  /* 0x0000002f67037c24 */ /* 0x000fc8000f8e02ff */
[----:B--2---:R-:W-:-:S05]  /*2770*/  IMAD.WIDE R4, R3, 0x4, R4 ;  /* 0x0000000403047825 */ /* 0x004fca00078e0204 */
[----:B-----5:R2:W5:Y:S01]  /*2780*/  LDG.E R91, desc[UR52][R4.64] ;  /* 0x00000034045b7981 */ /* 0x020562000c1e1900 */
[----:B------:R-:W-:Y:S01]  /*2790*/  IMAD.MOV.U32 R90, RZ, RZ, 0x1 ;  /* 0x00000001ff5a7424 */ /* 0x000fe200078e00ff */
[----:B------:R-:W-:Y:S06]  /*27a0*/  BRA `(.L_x_40) ;  /* 0x00000000000c7947 */ /* 0x000fec0003800000 */
.L_x_41:
[----:B------:R-:W-:Y:S01]  /*27b0*/  ULDC UR4, c[0x0][0x580] ;  /* 0x0001600000047ab9 */ /* 0x000fe20000000800 */
[----:B------:R-:W-:Y:S02]  /*27c0*/  IMAD.MOV.U32 R90, RZ, RZ, 0x1 ;  /* 0x00000001ff5a7424 */ /* 0x000fe400078e00ff */
[----:B-----5:R-:W-:-:S07]  /*27d0*/  IMAD.U32 R91, RZ, RZ, UR4 ;  /* 0x00000004ff5b7e24 */ /* 0x020fce000f8e00ff */
.L_x_40:
[----:B------:R-:W3:Y:S02]  /*27e0*/  LDC.64 R6, c[0x0][0x5b0] ;  /* 0x00016c00ff067b82 */ /* 0x000ee40000000a00 */
[----:B---3--:R-:W-:-:S04]  /*27f0*/  ISETP.NE.U32.AND P0, PT, R6, RZ, PT ;  /* 0x000000ff0600720c */ /* 0x008fc80003f05070 */
[----:B------:R-:W-:-:S13]  /*2800*/  ISETP.NE.AND.EX P0, PT, R7, RZ, PT, P0 ;  /* 0x000000ff0700720c */ /* 0x000fda0003f05300 */
[----:B------:R-:W-:Y:S05]  /*2810*/  @!P0 BRA `(.L_x_42) ;  /* 0x00000000002c8947 */ /* 0x000fea0003800000 */
[----:B------:R-:W-:Y:S02]  /*2820*/  ULDC.64 UR4, c[0x0][0x5a8] ;  /* 0x00016a0000047ab9 */ /* 0x000fe40000000a00 */
[----:B------:R-:W-:-:S04]  /*2830*/  ISETP.NE.U32.AND P0, PT, RZ, UR4, PT ;  /* 0x00000004ff007c0c */ /* 0x000fc8000bf05070 */
[----:B------:R-:W-:-:S13]  /*2840*/  ISETP.NE.AND.EX P0, PT, RZ, UR5, PT, P0 ;  /* 0x00000005ff007c0c */ /* 0x000fda000bf05300 */
[----:B------:R-:W-:Y:S05]  /*2850*/  @!P0 BRA `(.L_x_43) ;  /* 0x0000000000148947 */ /* 0x000fea0003800000 */
[----:B--2---:R-:W2:Y:S01]  /*2860*/  LDC.64 R4, c[0x0][0x5a8] ;  /* 0x00016a00ff047b82 */ /* 0x004ea20000000a00 */
[----:B------:R-:W-:-:S04]  /*2870*/  IMAD R3, R6, UR47, RZ ;  /* 0x0000002f06037c24 */ /* 0x000fc8000f8e02ff */
[----:B--2---:R-:W-:-:S05]  /*2880*/  IMAD.WIDE R4, R3, 0x4, R4 ;  /* 0x0000000403047825 */ /* 0x004fca00078e0204 */
[----:B-----5:R3:W5:Y:S01]  /*2890*/  LDG.E R92, desc[UR52][R4.64] ;  /* 0x00000034045c7981 */ /* 0x020762000c1e1900 */
[----:B------:R-:W-:Y:S05]  /*28a0*/  BRA `(.L_x_42) ;  /* 0x0000000000087947 */ /* 0x000fea0003800000 */
.L_x_43:
[----:B------:R-:W-:Y:S02]  /*28b0*/  ULDC UR4, c[0x0][0x5a0] ;  /* 0x0001680000047ab9 */ /* 0x000fe40000000800 */
[----:B-----5:R-:W-:-:S07]  /*28c0*/  MOV R92, UR4 ;  /* 0x00000004005c7c02 */ /* 0x020fce0008000f00 */
.L_x_42:
[----:B------:R-:W-:Y:S01]  /*28d0*/  ULDC.64 UR4, c[0x0][0x588] ;  /* 0x0001620000047ab9 */ /* 0x000fe20000000a00 */
[----:B------:R-:W-:Y:S01]  /*28e0*/  ISETP.NE.U32.AND P1, PT, R103, RZ, PT ;  /* 0x000000ff6700720c */ /* 0x000fe20003f25070 */
[----:B------:R-:W-:Y:S02]  /*28f0*/  UISETP.NE.U32.AND UP0, UPT, UR4, URZ, UPT ;  /* 0x0000003f0400728c */ /* 0x000fe4000bf05070 */
[----:B------:R-:W-:Y:S02]  /*2900*/  ISETP.NE.U32.AND P3, PT, RZ, UR4, PT ;  /* 0x00000004ff007c0c */ /* 0x000fe4000bf65070 */
[----:B------:R-:W-:Y:S01]  /*2910*/  ISETP.NE.AND.EX P5, PT, R104, RZ, PT, P1 ;  /* 0x000000ff6800720c */ /* 0x000fe20003fa5310 */
[----:B------:R-:W-:Y:S02]  /*2920*/  UISETP.NE.AND.EX UP0, UPT, UR5, URZ, UPT, UP0 ;  /* 0x0000003f0500728c */ /* 0x000fe4000bf05300 */
[----:B------:R-:W-:Y:S02]  /*2930*/  ISETP.NE.AND.EX P3, PT, RZ, UR5, PT, P3 ;  /* 0x00000005ff007c0c */ /* 0x000fe4000bf65330 */
[----:B------:R-:W-:-:S02]  /*2940*/  PLOP3.LUT P0, PT, PT, PT, PT, 0x8, 0x0 ;  /* 0x000000000000781c */ /* 0x000fc40003f0e170 */
[----:B------:R-:W-:-:S04]  /*2950*/  PLOP3.LUT P4, PT, PT, PT, UP0, 0x80, 0x0 ;  /* 0x000000000000781c */ /* 0x000fc80003f8f008 */
[----:B------:R-:W-:-:S05]  /*2960*/  PLOP3.LUT P4, PT, P4, PT, PT, 0x8, 0x0 ;  /* 0x000000000000781c */ /* 0x000fca000278e170 */
[----:B------:R-:W-:Y:S08]  /*2970*/  @P3 BRA P5, `(.L_x_44) ;  /* 0x0000000000243947 */ /* 0x000ff00002800000 */
[----:B------:R-:W-:Y:S04]  /*2980*/  BSSY B0, `(.L_x_44) ;  /* 0x0000008000007945 */ /* 0x000fe80003800000 */
[----:B------:R-:W-:Y:S05]  /*2990*/  @!P2 BRA `(.L_x_45) ;  /* 0x000000000014a947 */ /* 0x000fea0003800000 */
[----:B------:R-:W-:Y:S02]  /*29a0*/  LOP3.LUT P3, RZ, R90, 0xff, RZ, 0xc0, !PT ;  /* 0x000000ff5aff7812 */ /* 0x000fe4000786c0ff */
[----:B------:R-:W-:-:S11]  /*29b0*/  PLOP3.LUT P0, PT, P4, PT, PT, 0x80, 0x0 ;  /* 0x000000000000781c */ /* 0x000fd6000270f070 */
[----:B------:R-:W-:Y:S05]  /*29c0*/  @!P3 BRA `(.L_x_46) ;  /* 0x00000000000cb947 */ /* 0x000fea0003800000 */
[----:B-----5:R-:W-:Y:S01]  /*29d0*/  FSETP.EQ.AND P0, PT, R91, RZ, PT ;  /* 0x000000ff5b00720b */ /* 0x020fe20003f02000 */
[----:B------:R-:W-:-:S12]  /*29e0*/  BRA `(.L_x_46) ;  /* 0x0000000000047947 */ /* 0x000fd80003800000 */
.L_x_45:
[----:B-----5:R-:W-:-:S13]  /*29f0*/  FSETP.EQ.AND P0, PT, R91, RZ, PT ;  /* 0x000000ff5b00720b */ /* 0x020fda0003f02000 */
.L_x_46:
[----:B-1----:R-:W-:Y:S05]  /*2a00*/  BSYNC B0 ;  /* 0x0000000000007941 */ /* 0x002fea0003800000 */
.L_x_44:
[----:B------:R-:W-:Y:S04]  /*2a10*/  BSSY B0, `(.L_x_47) ;  /* 0x0000007000007945 */ /* 0x000fe80003800000 */
[----:B------:R-:W-:Y:S05]  /*2a20*/  @!P2 BRA `(.L_x_48) ;  /* 0x000000000010a947 */ /* 0x000fea0003800000 */
[----:B------:R-:W-:-:S13]  /*2a30*/  LOP3.LUT P2, RZ, R90, 0xff, RZ, 0xc0, !PT ;  /* 0x000000ff5aff7812 */ /* 0x000fda000784c0ff */
[----:B------:R-:W-:Y:S05]  /*2a40*/  @!P2 BRA `(.L_x_49) ;  /* 0x00000000000ca947 */ /* 0x000fea0003800000 */
[----:B-----5:R-:W-:Y:S01]  /*2a50*/  FSETP.EQ.AND P4, PT, R91, RZ, PT ;  /* 0x000000ff5b00720b */ /* 0x020fe20003f82000 */
[----:B------:R-:W-:-:S12]  /*2a60*/  BRA `(.L_x_49) ;  /* 0x0000000000047947 */ /* 0x000fd80003800000 */
.L_x_48:
[----:B-----5:R-:W-:-:S13]  /*2a70*/  FSETP.EQ.AND P4, PT, R91, RZ, PT ;  /* 0x000000ff5b00720b */ /* 0x020fda0003f82000 */
.L_x_49:
[----:B-1----:R-:W-:Y:S05]  /*2a80*/  BSYNC B0 ;  /* 0x0000000000007941 */ /* 0x002fea0003800000 */
.L_x_47:
[----:B------:R-:W-:Y:S01]  /*2a90*/  BSSY B0, `(.L_x_50) ;  /* 0x000001b000007945 */ /* 0x000fe20003800000 */
[----:B------:R-:W-:Y:S01]  /*2aa0*/  LOP3.LUT R95, R95, 0x1, RZ, 0x3c, !PT ;  /* 0x000000015f5f7812 */ /* 0x000fe200078e3cff */
[----:B------:R-:W-:Y:S01]  /*2ab0*/  IMAD.MOV.U32 R0, RZ, RZ, RZ ;  /* 0x000000ffff007224 */ /* 0x000fe200078e00ff */
[----:B------:R-:W-:Y:S02]  /*2ac0*/  CS2R R6, SRZ ;  /* 0x0000000000067805 */ /* 0x000fe4000001ff00 */
[----:B--23--:R-:W-:Y:S02]  /*2ad0*/  CS2R R4, SRZ ;  /* 0x0000000000047805 */ /* 0x00cfe4000001ff00 */
[----:B------:R-:W-:Y:S02]  /*2ae0*/  CS2R R10, SRZ ;  /* 0x00000000000a7805 */ /* 0x000fe4000001ff00 */
[----:B------:R-:W-:Y:S01]  /*2af0*/  CS2R R8, SRZ ;  /* 0x0000000000087805 */ /* 0x000fe2000001ff00 */
[----:B------:R-:W-:Y:S06]  /*2b00*/  @P0 BRA `(.L_x_51) ;  /* 0x00000000004c0947 */ /* 0x000fec0003800000 */
[----:B------:R-:W-:-:S13]  /*2b10*/  ISETP.NE.AND P2, PT, R101, 0x3, PT ;  /* 0x000000036500780c */ /* 0x000fda0003f45270 */
[----:B------:R-:W-:Y:S05]  /*2b20*/  @!P2 BRA `(.L_x_52) ;  /* 0x000000000004a947 */ /* 0x000fea0003800000 */
[----:B------:R-:W-:Y:S01]  /*2b30*/  BPT.TRAP 0x1 ;  /* 0x000000040000795c */ /* 0x000fe20000300000 */
.L_x_52:
[----:B------:R-:W-:Y:S01]  /*2b40*/  SHF.L.U32 R0, R95, 0x1f, RZ ;  /* 0x0000001f5f007819 */ /* 0x000fe200000006ff */
[----:B------:R-:W-:Y:S01]  /*2b50*/  BSSY B1, `(.L_x_53) ;  /* 0x0000005000017945 */ /* 0x000fe20003800000 */
[----:B------:R-:W-:Y:S01]  /*2b60*/  @!P4 LEA R12, R94, UR51, 0x1 ;  /* 0x000000335e0ccc11 */ /* 0x000fe2000f8e08ff */
[----:B------:R-:W-:Y:S01]  /*2b70*/  IMAD.MOV.U32 R11, RZ, RZ, RZ ;  /* 0x000000ffff0b7224 */ /* 0x000fe200078e00ff */
[----:B------:R-:W1:Y:S02]  /*2b80*/  SYNCS.PHASECHK.TRANS64.TRYWAIT P2, [UR51+0x60], R0 ;  /* 0x00006000ff0075a7 */ /* 0x000e640008040173 */
[----:B-1----:R-:W-:Y:S05]  /*2b90*/  @!P2 BRA `(.L_x_54) ;  /* 0x0000004c006ca947 */ /* 0x002fea0003800000 */
.L_x_169:
[----:B------:R-:W-:Y:S05]  /*2ba0*/  BSYNC B1 ;  /* 0x0000000000017941 */ /* 0x000fea0003800000 */
.L_x_53:
[----:B------:R-:W-:Y:S01]  /*2bb0*/  IMAD.MOV.U32 R10, RZ, RZ, RZ ;  /* 0x000000ffff0a7224 */ /* 0x000fe200078e00ff */
[----:B------:R-:W-:Y:S01]  /*2bc0*/  CS2R R8, SRZ ;  /* 0x0000000000087805 */ /* 0x000fe2000001ff00 */
[----:B------:R-:W-:Y:S01]  /*2bd0*/  IMAD.MOV.U32 R6, RZ, RZ, RZ ;  /* 0x000000ffff067224 */ /* 0x000fe200078e00ff */
[----:B------:R-:W-:Y:S01]  /*2be0*/  CS2R R4, SRZ ;  /* 0x0000000000047805 */ /* 0x000fe2000001ff00 */
[----:B-1----:R-:W-:Y:S01]  /*2bf0*/  @!P4 IMAD R3, R97, 0x2, R12 ;  /* 0x000000026103c824 */ /* 0x002fe200078e020c */
[----:B------:R-:W-:Y:S05]  /*2c00*/  @!P4 WARPSYNC.ALL ;  /* 0x000000000000c948 */ /* 0x000fea0003800000 */
[----:B------:R1:W2:Y:S01]  /*2c10*/  @!P4 LDSM.16.M88.4 R8, [R12+0x200] ;  /* 0x000200000c08c83b */ /* 0x0002a20000000200 */
[----:B------:R-:W-:-:S03]  /*2c20*/  IMAD.MOV.U32 R0, RZ, RZ, 0x1 ;  /* 0x00000001ff007424 */ /* 0x000fc600078e00ff */
[----:B------:R1:W3:Y:S04]  /*2c30*/  @!P4 LDSM.16.M88.4 R4, [R3+0x200] ;  /* 0x000200000304c83b */ /* 0x0002e80000000200 */
.L_x_51:
[----:B------:R-:W-:Y:S05]  /*2c40*/  BSYNC B0 ;  /* 0x0000000000007941 */ /* 0x000fea0003800000 */
.L_x_50:
[--C-:B-12---:R-:W-:Y:S02]  /*2c50*/  HADD2.F32 R12, -RZ, R8.reuse.H0_H0 ;  /* 0x20000008ff0c7230 */ /* 0x106fe40000004100 */
[C---:B-----5:R-:W-:Y:S01]  /*2c60*/  FMUL R24, R92.reuse, R24 ;  /* 0x000000185c187220 */ /* 0x060fe20000400000 */
[----:B------:R-:W-:Y:S02]  /*2c70*/  HADD2.F32 R14, -RZ, R8.H1_H1 ;  /* 0x30000008ff0e7230 */ /* 0x000fe40000004100 */
[C---:B------:R-:W-:Y:S01]  /*2c80*/  FMUL R25, R92.reuse, R25 ;  /* 0x000000195c197220 */ /* 0x040fe20000400000 */
[--C-:B------:R-:W-:Y:S02]  /*2c90*/  HADD2.F32 R20, -RZ, R9.reuse.H0_H0 ;  /* 0x20000009ff147230 */ /* 0x100fe40000004100 */
[C---:B------:R-:W-:Y:S01]  /*2ca0*/  FMUL R3, R92.reuse, R26 ;  /* 0x0000001a5c037220 */ /* 0x040fe20000400000 */
[----:B------:R-:W-:Y:S02]  /*2cb0*/  HADD2.F32 R22, -RZ, R9.H1_H1 ;  /* 0x30000009ff167230 */ /* 0x000fe40000004100 */
[----:B------:R-:W-:Y:S01]  /*2cc0*/  FMUL R27, R92, R27 ;  /* 0x0000001b5c1b7220 */ /* 0x000fe20000400000 */
[C---:B------:R-:W-:Y:S01]  /*2cd0*/  FFMA R24, R91.reuse, R12, R24 ;  /* 0x0000000c5b187223 */ /* 0x040fe20000000018 */
[C---:B------:R-:W-:Y:S01]  /*2ce0*/  FFMA R25, R91.reuse, R14, R25 ;  /* 0x0000000e5b197223 */ /* 0x040fe20000000019 */
[C---:B------:R-:W-:Y:S01]  /*2cf0*/  FFMA R3, R91.reuse, R20, R3 ;  /* 0x000000145b037223 */ /* 0x040fe20000000003 */
[----:B------:R-:W-:Y:S01]  /*2d00*/  FFMA R26, R91, R22, R27 ;  /* 0x000000165b1a7223 */ /* 0x000fe2000000001b */
[----:B------:R-:W-:-:S02]  /*2d10*/  HADD2.F32 R12, -RZ, R10.H0_H0 ;  /* 0x2000000aff0c7230 */ /* 0x000fc40000004100 */
[C---:B------:R-:W-:Y:S01]  /*2d20*/  FMUL R28, R92.reuse, R28 ;  /* 0x0000001c5c1c7220 */ /* 0x040fe20000400000 */
        /* <DEDUP_REMOVED lines=10> */
[----:B---3--:R-:W-:-:S02]  /*2dd0*/  HADD2.F32 R12, -RZ, R4.H0_H0 ;  /* 0x20000004ff0c7230 */ /* 0x008fc40000004100 */
        /* <DEDUP_REMOVED lines=23> */
[----:B------:R-:W-:Y:S01]  /*2f50*/  LEA R12, R94, UR51, 0x1 ;  /* 0x000000335e0c7c11 */ /* 0x000fe2000f8e08ff */
[----:B------:R-:W-:Y:S05]  /*2f60*/  WARPSYNC.ALL ;  /* 0x0000000000007948 */ /* 0x000fea0003800000 */
[----:B------:R-:W-:Y:S01]  /*2f70*/  F2FP.RELU.F16.F32.PACK_AB R24, R25, R24 ;  /* 0x000000181918723e */ /* 0x000fe200000008ff */
[----:B------:R-:W-:Y:S01]  /*2f80*/  BSSY B0, `(.L_x_55) ;  /* 0x000001a000007945 */ /* 0x000fe20003800000 */
[----:B------:R-:W-:Y:S01]  /*2f90*/  F2FP.RELU.F16.F32.PACK_AB R25, R26, R3 ;  /* 0x000000031a19723e */ /* 0x000fe200000008ff */
[----:B------:R-:W-:Y:S01]  /*2fa0*/  IMAD R3, R97, 0x2, R12 ;  /* 0x0000000261037824 */ /* 0x000fe200078e020c */
[----:B------:R-:W-:-:S02]  /*2fb0*/  F2FP.RELU.F16.F32.PACK_AB R32, R33, R32 ;  /* 0x000000202120723e */ /* 0x000fc400000008ff */
[----:B------:R-:W-:Y:S02]  /*2fc0*/  F2FP.RELU.F16.F32.PACK_AB R26, R29, R28 ;  /* 0x0000001c1d1a723e */ /* 0x000fe400000008ff */
[----:B------:R-:W-:Y:S02]  /*2fd0*/  F2FP.RELU.F16.F32.PACK_AB R27, R30, R13 ;  /* 0x0000000d1e1b723e */ /* 0x000fe400000008ff */
[----:B------:R-:W-:Y:S02]  /*2fe0*/  F2FP.RELU.F16.F32.PACK_AB R33, R34, R15 ;  /* 0x0000000f2221723e */ /* 0x000fe400000008ff */
[----:B------:R-:W-:Y:S01]  /*2ff0*/  F2FP.RELU.F16.F32.PACK_AB R34, R37, R36 ;  /* 0x000000242522723e */ /* 0x000fe200000008ff */
[----:B------:R1:W-:Y:S01]  /*3000*/  STSM.16.M88.4 [R12+0x200], R24 ;  /* 0x000200180c007844 */ /* 0x0003e20000000200 */
[----:B------:R-:W-:Y:S02]  /*3010*/  F2FP.RELU.F16.F32.PACK_AB R35, R39, R20 ;  /* 0x000000142723723e */ /* 0x000fe400000008ff */
[----:B------:R-:W-:-:S03]  /*3020*/  ISETP.GT.U32.AND P2, PT, R96, 0x3e, PT ;  /* 0x0000003e6000780c */ /* 0x000fc60003f44070 */
[----:B------:R1:W-:Y:S01]  /*3030*/  STSM.16.M88.4 [R3+0x200], R32 ;  /* 0x0002002003007844 */ /* 0x0003e20000000200 */
[----:B------:R-:W-:Y:S01]  /*3040*/  @!PT LDS RZ, [RZ] ;  /* 0x00000000fffff984 */ /* 0x000fe20000000800 */
[----:B------:R-:W-:Y:S01]  /*3050*/  @!PT LDS RZ, [RZ] ;  /* 0x00000000fffff984 */ /* 0x000fe20000000800 */
[----:B------:R-:W-:Y:S01]  /*3060*/  @!PT LDS RZ, [RZ] ;  /* 0x00000000fffff984 */ /* 0x000fe20000000800 */
[----:B------:R-:W-:Y:S01]  /*3070*/  @!PT LDS RZ, [RZ] ;  /* 0x00000000fffff984 */ /* 0x000fe20000000800 */
[----:B------:R2:W-:Y:S06]  /*3080*/  MEMBAR.ALL.CTA ;  /* 0x0000000000007992 */ /* 0x0005ec0000008000 */
[----:B--2---:R-:W2:Y:S02]  /*3090*/  FENCE.VIEW.ASYNC.S ;  /* 0x00000000000073c6 */ /* 0x004ea40000000000 */
[----:B--2---:R-:W-:Y:S06]  /*30a0*/  BAR.SYNC.DEFER_BLOCKING 0x1, 0x100 ;  /* 0x0044000000007b1d */ /* 0x004fec0000010000 */
[----:B------:R-:W-:Y:S05]  /*30b0*/  @P2 BRA `(.L_x_56) ;  /* 0x0000000000182947 */ /* 0x000fea0003800000 */
[----:B------:R-:W-:Y:S02]  /*30c0*/  UIADD3 UR4, UP0, UR54, 0x4f0, URZ ;  /* 0x000004f036047890 */ /* 0x000fe4000ff1e03f */
[----:B------:R-:W-:Y:S02]  /*30d0*/  UIADD3 UR44, UR51, 0x200, URZ ;  /* 0x00000200332c7890 */ /* 0x000fe4000fffe03f */
[----:B------:R-:W-:-:S09]  /*30e0*/  UIADD3.X UR5, URZ, UR55, URZ, UP0, !UPT ;  /* 0x000000373f057290 */ /* 0x000fd200087fe43f */
[----:B------:R2:W-:Y:S01]  /*30f0*/  UTMASTG.3D [UR44], [UR4] ;  /* 0x0000002c040073b5 */ /* 0x0005e20008010000 */
[----:B------:R0:W-:Y:S01]  /*3100*/  UTMACMDFLUSH ;  /* 0x00000000000079b7 */ /* 0x0001e20000000000 */
[----:B--2---:R-:W-:-:S04]  /*3110*/  DEPBAR.LE SB0, 0x1 ;  /* 0x000080400000791a */ /* 0x004fc80000000000 */
.L_x_56:
[----:B------:R-:W-:Y:S05]  /*3120*/  BSYNC B0 ;  /* 0x0000000000007941 */ /* 0x000fea0003800000 */
.L_x_55:
[----:B------:R-:W-:Y:S01]  /*3130*/  BAR.SYNC.DEFER_BLOCKING 0x1, 0x100 ;  /* 0x0044000000007b1d */ /* 0x000fe20000010000 */
[----:B------:R-:W-:Y:S01]  /*3140*/  ISETP.NE.AND P3, PT, RZ, UR41, PT ;  /* 0x00000029ff007c0c */ /* 0x000fe2000bf65270 */
[----:B------:R-:W-:-:S12]  /*3150*/  VIADD R13, R12, 0x200 ;  /* 0x000002000c0d7836 */ /* 0x000fd80000000000 */
[----:B------:R-:W-:Y:S05]  /*3160*/  @!P3 BRA `(.L_x_57) ;  /* 0x000000000034b947 */ /* 0x000fea0003800000 */
[----:B------:R-:W-:Y:S04]  /*3170*/  BSSY B0, `(.L_x_58) ;  /* 0x0000009000007945 */ /* 0x000fe80003800000 */
[----:B------:R-:W-:Y:S05]  /*3180*/  @P0 BRA `(.L_x_59) ;  /* 0x00000000001c0947 */ /* 0x000fea0003800000 */
[----:B------:R-:W-:-:S13]  /*3190*/  ISETP.NE.AND P3, PT, R101, 0x3, PT ;  /* 0x000000036500780c */ /* 0x000fda0003f65270 */
[----:B------:R-:W-:Y:S05]  /*31a0*/  @!P3 BRA `(.L_x_60) ;  /* 0x000000000004b947 */ /* 0x000fea0003800000 */
[----:B------:R-:W-:Y:S01]  /*31b0*/  BPT.TRAP 0x1 ;  /* 0x000000040000795c */ /* 0x000fe20000300000 */
.L_x_60:
[----:B------:R-:W-:-:S04]  /*31c0*/  ULEA UR4, UR40, UR51, 0x3 ;  /* 0x0000003328047291 */ /* 0x000fc8000f8e183f */
[----:B------:R-:W-:-:S04]  /*31d0*/  UIADD3 UR4, UR4, 0x80, URZ ;  /* 0x0000008004047890 */ /* 0x000fc8000fffe03f */
[----:B------:R-:W-:-:S09]  /*31e0*/  UPRMT UR4, UR50, 0x654, UR4 ;  /* 0x0000065432047896 */ /* 0x000fd20008000004 */
[----:B------:R-:W-:Y:S03]  /*31f0*/  SYNCS.ARRIVE.TRANS64.RED.A1T0 RZ, [UR4], RZ ;  /* 0x000000ffffff79a7 */ /* 0x000fe60008100404 */
.L_x_59:
[----:B------:R-:W-:Y:S05]  /*3200*/  BSYNC B0 ;  /* 0x0000000000007941 */ /* 0x000fea0003800000 */
.L_x_58:
[----:B------:R-:W-:-:S04]  /*3210*/  UIADD3 UR40, UR40, 0x1, URZ ;  /* 0x0000000128287890 */ /* 0x000fc8000fffe03f */
[----:B------:R-:W-:-:S04]  /*3220*/  UISETP.NE.AND UP0, UPT, UR40, 0x4, UPT ;  /* 0x000000042800788c */ /* 0x000fc8000bf05270 */
[----:B------:R-:W-:-:S12]  /*3230*/  USEL UR40, UR40, URZ, UP0 ;  /* 0x0000003f28287287 */ /* 0x000fd80008000000 */
.L_x_57:
[----:B------:R-:W-:Y:S04]  /*3240*/  BSSY B0, `(.L_x_61) ;  /* 0x0000011000007945 */ /* 0x000fe80003800000 */
[----:B------:R-:W-:Y:S05]  /*3250*/  @P0 BRA `(.L_x_62) ;  /* 0x00000000003c0947 */ /* 0x000fea0003800000 */
[----:B------:R-:W-:-:S13]  /*3260*/  ISETP.NE.AND P3, PT, R101, 0x3, PT ;  /* 0x000000036500780c */ /* 0x000fda0003f65270 */
[----:B------:R-:W-:Y:S05]  /*3270*/  @!P3 BRA `(.L_x_63) ;  /* 0x000000000004b947 */ /* 0x000fea0003800000 */
[----:B------:R-:W-:Y:S01]  /*3280*/  BPT.TRAP 0x1 ;  /* 0x000000040000795c */ /* 0x000fe20000300000 */
.L_x_63:
[C---:B------:R-:W-:Y:S01]  /*3290*/  LEA R20, R0.reuse, UR51, 0x3 ;  /* 0x0000003300147c11 */ /* 0x040fe2000f8e18ff */
[----:B------:R-:W-:Y:S01]  /*32a0*/  @!P4 IMAD R14, R0, 0x2000, R13 ;  /* 0x00002000000ec824 */ /* 0x000fe200078e020d */
[----:B------:R-:W-:Y:S01]  /*32b0*/  SHF.L.U32 R21, R95, 0x1f, RZ ;  /* 0x0000001f5f157819 */ /* 0x000fe200000006ff */
[----:B------:R-:W-:Y:S03]  /*32c0*/  BSSY B1, `(.L_x_64) ;  /* 0x0000004000017945 */ /* 0x000fe60003800000 */
[----:B------:R-:W2:Y:S01]  /*32d0*/  SYNCS.PHASECHK.TRANS64.TRYWAIT P3, [R20+URZ+0x60], R21 ;  /* 0x00006015140075a7 */ /* 0x000ea2000806017f */
[----:B------:R-:W-:Y:S01]  /*32e0*/  @!P4 LEA R15, R97, R14, 0x1 ;  /* 0x0000000e610fc211 */ /* 0x000fe200078e08ff */
[----:B--2---:R-:W-:Y:S06]  /*32f0*/  @!P3 BRA `(.L_x_65) ;  /* 0x0000004400acb947 */ /* 0x004fec0003800000 */
.L_x_170:
[----:B------:R-:W-:Y:S05]  /*3300*/  BSYNC B1 ;  /* 0x0000000000017941 */ /* 0x000fea0003800000 */
.L_x_64:
[----:B------:R-:W-:Y:S05]  /*3310*/  @!P4 WARPSYNC.ALL ;  /* 0x000000000000c948 */ /* 0x000fea0003800000 */
[----:B------:R3:W4:Y:S01]  /*3320*/  @!P4 LDSM.16.M88.4 R8, [R14] ;  /* 0x000000000e08c83b */ /* 0x0007220000000200 */
[----:B------:R-:W-:-:S03]  /*3330*/  VIADD R0, R0, 0x1 ;  /* 0x0000000100007836 */ /* 0x000fc60000000000 */
[----:B------:R3:W1:Y:S04]  /*3340*/  @!P4 LDSM.16.M88.4 R4, [R15] ;  /* 0x000000000f04c83b */ /* 0x0006680000000200 */
.L_x_62:
[----:B------:R-:W-:Y:S05]  /*3350*/  BSYNC B0 ;  /* 0x0000000000007941 */ /* 0x000fea0003800000 */
.L_x_61:
[--C-:B---34-:R-:W-:Y:S02]  /*3360*/  HADD2.F32 R15, -RZ, R8.reuse.H0_H0 ;  /* 0x20000008ff0f7230 */ /* 0x118fe40000004100 */
[C---:B------:R-:W-:Y:S01]  /*3370*/  FMUL R40, R92.reuse, R40 ;  /* 0x000000285c287220 */ /* 0x040fe20000400000 */
[----:B--2---:R-:W-:Y:S02]  /*3380*/  HADD2.F32 R21, -RZ, R8.H1_H1 ;  /* 0x30000008ff157230 */ /* 0x004fe40000004100 */
[C---:B------:R-:W-:Y:S01]  /*3390*/  FMUL R14, R92.reuse, R41 ;  /* 0x000000295c0e7220 */ /* 0x040fe20000400000 */
[--C-:B-1----:R-:W-:Y:S02]  /*33a0*/  HADD2.F32 R25, -RZ, R9.reuse.H1_H1 ;  /* 0x30000009ff197230 */ /* 0x102fe40000004100 */
[C---:B------:R-:W-:Y:S01]  /*33b0*/  FMUL R20, R92.reuse, R43 ;  /* 0x0000002b5c147220 */ /* 0x040fe20000400000 */
[----:B------:R-:W-:Y:S02]  /*33c0*/  HADD2.F32 R23, -RZ, R9.H0_H0 ;  /* 0x20000009ff177230 */ /* 0x000fe40000004100 */
[----:B------:R-:W-:Y:S01]  /*33d0*/  FMUL R42, R92, R42 ;  /* 0x0000002a5c2a7220 */ /* 0x000fe20000400000 */
[C---:B------:R-:W-:Y:S01]  /*33e0*/  FFMA R40, R91.reuse, R15, R40 ;  /* 0x0000000f5b287223 */ /* 0x040fe20000000028 */
[C---:B------:R-:W-:Y:S01]  /*33f0*/  FFMA R15, R91.reuse, R21, R14 ;  /* 0x000000155b0f7223 */ /* 0x040fe2000000000e */
[----:B------:R-:W-:Y:S01]  /*3400*/  FFMA R21, R91, R25, R20 ;  /* 0x000000195b157223 */ /* 0x000fe20000000014 */
[----:B------:R-:W-:-:S02]  /*3410*/  HADD2.F32 R22, -RZ, R10.H0_H0 ;  /* 0x2000000aff167230 */ /* 0x000fc40000004100 */
[C---:B------:R-:W-:Y:S01]  /*3420*/  FFMA R42, R91.reuse, R23, R42 ;  /* 0x000000175b2a7223 */ /* 0x040fe2000000002a */
[--C-:B------:R-:W-:Y:S02]  /*3430*/  HADD2.F32 R25, -RZ, R11.reuse.H0_H0 ;  /* 0x2000000bff197230 */ /* 0x100fe40000004100 */
[C---:B------:R-:W-:Y:S01]  /*3440*/  FMUL R44, R92.reuse, R44 ;  /* 0x0000002c5c2c7220 */ /* 0x040fe20000400000 */
[C---:B------:R-:W-:Y:S01]  /*3450*/  FMUL R46, R92.reuse, R46 ;  /* 0x0000002e5c2e7220 */ /* 0x040fe20000400000 */
[----:B------:R-:W-:Y:S02]  /*3460*/  HADD2.F32 R27, -RZ, R11.H1_H1 ;  /* 0x3000000bff1b7230 */ /* 0x000fe40000004100 */
[C---:B------:R-:W-:Y:S01]  /*3470*/  FMUL R20, R92.reuse, R47 ;  /* 0x0000002f5c147220 */ /* 0x040fe20000400000 */
[----:B------:R-:W-:Y:S02]  /*3480*/  HADD2.F32 R23, -RZ, R10.H1_H1 ;  /* 0x3000000aff177230 */ /* 0x000fe40000004100 */
[----:B------:R-:W-:Y:S01]  /*3490*/  FMUL R14, R92, R45 ;  /* 0x0000002d5c0e7220 */ /* 0x000fe20000400000 */
[C---:B------:R-:W-:Y:S01]  /*34a0*/  FFMA R44, R91.reuse, R22, R44 ;  /* 0x000000165b2c7223 */ /* 0x040fe2000000002c */
[----:B------:R-:W-:Y:S01]  /*34b0*/  FFMA R46, R91, R25, R46 ;  /* 0x000000195b2e7223 */ /* 0x000fe2000000002e */
[----:B------:R-:W-:-:S02]  /*34c0*/  HADD2.F32 R29, -RZ, R5.H0_H0 ;  /* 0x20000005ff1d7230 */ /* 0x000fc40000004100 */
[C---:B------:R-:W-:Y:S01]  /*34d0*/  FFMA R25, R91.reuse, R27, R20 ;  /* 0x0000001b5b197223 */ /* 0x040fe20000000014 */
[C---:B------:R-:W-:Y:S01]  /*34e0*/  FMUL R50, R92.reuse, R50 ;  /* 0x000000325c327220 */ /* 0x040fe20000400000 */
[--C-:B------:R-:W-:Y:S02]  /*34f0*/  HADD2.F32 R22, -RZ, R4.reuse.H0_H0 ;  /* 0x20000004ff167230 */ /* 0x100fe40000004100 */
[C---:B------:R-:W-:Y:S01]  /*3500*/  FFMA R23, R91.reuse, R23, R14 ;  /* 0x000000175b177223 */ /* 0x040fe2000000000e */
[----:B------:R-:W-:Y:S02]  /*3510*/  HADD2.F32 R31, -RZ, R5.H1_H1 ;  /* 0x30000005ff1f7230 */ /* 0x000fe40000004100 */
[C---:B------:R-:W-:Y:S01]  /*3520*/  FMUL R48, R92.reuse, R48 ;  /* 0x000000305c307220 */ /* 0x040fe20000400000 */
[----:B------:R-:W-:Y:S02]  /*3530*/  HADD2.F32 R27, -RZ, R4.H1_H1 ;  /* 0x30000004ff1b7230 */ /* 0x000fe40000004100 */
[C---:B------:R-:W-:Y:S01]  /*3540*/  FMUL R20, R92.reuse, R51 ;  /* 0x000000335c147220 */ /* 0x040fe20000400000 */
        /* <DEDUP_REMOVED lines=17> */
[----:B------:R-:W-:Y:S01]  /*3660*/  F2FP.RELU.F16.F32.PACK_AB R22, R23, R44 ;  /* 0x0000002c1716723e */ /* 0x000fe200000008ff */
[----:B------:R-:W-:Y:S05]  /*3670*/  WARPSYNC.ALL ;  /* 0x0000000000007948 */ /* 0x000fea0003800000 */
[----:B------:R-:W-:Y:S01]  /*3680*/  F2FP.RELU.F16.F32.PACK_AB R20, R15, R40 ;  /* 0x000000280f14723e */ /* 0x000fe200000008ff */
[----:B------:R-:W-:Y:S01]  /*3690*/  BSSY B0, `(.L_x_66) ;  /* 0x000001a000007945 */ /* 0x000fe20003800000 */
[----:B------:R-:W-:-:S02]  /*36a0*/  F2FP.RELU.F16.F32.PACK_AB R21, R21, R42 ;  /* 0x0000002a1515723e */ /* 0x000fc400000008ff */
[----:B------:R-:W-:Y:S02]  /*36b0*/  F2FP.RELU.F16.F32.PACK_AB R23, R25, R46 ;  /* 0x0000002e1917723e */ /* 0x000fe400000008ff */
[----:B------:R-:W-:Y:S02]  /*36c0*/  F2FP.RELU.F16.F32.PACK_AB R30, R31, R52 ;  /* 0x000000341f1e723e */ /* 0x000fe400000008ff */
[----:B------:R-:W-:Y:S01]  /*36d0*/  F2FP.RELU.F16.F32.PACK_AB R28, R27, R48 ;  /* 0x000000301b1c723e */ /* 0x000fe200000008ff */
[----:B------:R1:W-:Y:S01]  /*36e0*/  STSM.16.M88.4 [R12+0x2200], R20 ;  /* 0x002200140c007844 */ /* 0x0003e20000000200 */
[----:B------:R-:W-:Y:S02]  /*36f0*/  F2FP.RELU.F16.F32.PACK_AB R29, R29, R50 ;  /* 0x000000321d1d723e */ /* 0x000fe400000008ff */
[----:B------:R-:W-:-:S05]  /*3700*/  F2FP.RELU.F16.F32.PACK_AB R31, R33, R54 ;  /* 0x00000036211f723e */ /* 0x000fca00000008ff */
        /* <DEDUP_REMOVED lines=11> */
[----:B------:R-:W-:Y:S02]  /*37c0*/  UIADD3 UR4, UR51, 0x2200, URZ ;  /* 0x0000220033047890 */ /* 0x000fe4000fffe03f */
[----:B------:R-:W-:Y:S01]  /*37d0*/  UIADD3.X UR9, URZ, UR55, URZ, UP0, !UPT ;  /* 0x000000373f097290 */ /* 0x000fe200087fe43f */
[----:B------:R-:W-:Y:S01]  /*37e0*/  UMOV UR6, UR46 ;  /* 0x0000002e00067c82 */ /* 0x000fe20008000000 */
[----:B------:R-:W-:-:S07]  /*37f0*/  UMOV UR7, UR47 ;  /* 0x0000002f00077c82 */ /* 0x000fce0008000000 */
[----:B------:R2:W-:Y:S01]  /*3800*/  UTMASTG.3D [UR4], [UR8] ;  /* 0x00000004080073b5 */ /* 0x0005e20008010000 */
[----:B------:R0:W-:Y:S01]  /*3810*/  UTMACMDFLUSH ;  /* 0x00000000000079b7 */ /* 0x0001e20000000000 */
[----:B--2---:R-:W-:-:S04]  /*3820*/  DEPBAR.LE SB0, 0x1 ;  /* 0x000080400000791a */ /* 0x004fc80000000000 */
.L_x_67:
[----:B------:R-:W-:Y:S05]  /*3830*/  BSYNC B0 ;  /* 0x0000000000007941 */ /* 0x000fea0003800000 */
.L_x_66:
[----:B------:R-:W-:Y:S06]  /*3840*/  BAR.SYNC.DEFER_BLOCKING 0x1, 0x100 ;  /* 0x0044000000007b1d */ /* 0x000fec0000010000 */
[----:B------:R-:W-:Y:S04]  /*3850*/  BSSY B0, `(.L_x_68) ;  /* 0x0000009000007945 */ /* 0x000fe80003800000 */
[----:B------:R-:W-:Y:S05]  /*3860*/  @P0 BRA `(.L_x_69) ;  /* 0x00000000001c0947 */ /* 0x000fea0003800000 */
[----:B------:R-:W-:-:S13]  /*3870*/  ISETP.NE.AND P3, PT, R101, 0x3, PT ;  /* 0x000000036500780c */ /* 0x000fda0003f65270 */
[----:B------:R-:W-:Y:S05]  /*3880*/  @!P3 BRA `(.L_x_70) ;  /* 0x000000000004b947 */ /* 0x000fea0003800000 */
[----:B------:R-:W-:Y:S01]  /*3890*/  BPT.TRAP 0x1 ;  /* 0x000000040000795c */ /* 0x000fe20000300000 */
.L_x_70:
[----:B------:R-:W-:-:S04]  /*38a0*/  ULEA UR4, UR40, UR51, 0x3 ;  /* 0x0000003328047291 */ /* 0x000fc8000f8e183f */
[----:B------:R-:W-:-:S04]  /*38b0*/  UIADD3 UR4, UR4, 0x80, URZ ;  /* 0x0000008004047890 */ /* 0x000fc8000fffe03f */
[----:B------:R-:W-:-:S09]  /*38c0*/  UPRMT UR4, UR50, 0x654, UR4 ;  /* 0x0000065432047896 */ /* 0x000fd20008000004 */
[----:B------:R-:W-:Y:S03]  /*38d0*/  SYNCS.ARRIVE.TRANS64.RED.A1T0 RZ, [UR4], RZ ;  /* 0x000000ffffff79a7 */ /* 0x000fe60008100404 */
.L_x_69:
[----:B------:R-:W-:Y:S05]  /*38e0*/  BSYNC B0 ;  /* 0x0000000000007941 */ /* 0x000fea0003800000 */
.L_x_68:
[----:B------:R-:W-:Y:S01]  /*38f0*/  UIADD3 UR40, UR40, 0x1, URZ ;  /* 0x0000000128287890 */ /* 0x000fe2000fffe03f */
[----:B------:R-:W-:Y:S01]  /*3900*/  BSSY B0, `(.L_x_71) ;  /* 0x0000018000007945 */ /* 0x000fe20003800000 */
[----:B------:R-:W-:Y:S02]  /*3910*/  IMAD.MOV.U32 R14, RZ, RZ, R95 ;  /* 0x000000ffff0e7224 */ /* 0x000fe400078e005f */
[----:B------:R-:W-:-:S04]  /*3920*/  UISETP.NE.AND UP0, UPT, UR40, 0x4, UPT ;  /* 0x000000042800788c */ /* 0x000fc8000bf05270 */
[----:B------:R-:W-:Y:S01]  /*3930*/  USEL UR40, UR40, URZ, UP0 ;  /* 0x0000003f28287287 */ /* 0x000fe20008000000 */
[----:B------:R-:W-:Y:S11]  /*3940*/  @P0 BRA `(.L_x_72) ;  /* 0x00000000004c0947 */ /* 0x000ff60003800000 */
[----:B------:R-:W-:-:S13]  /*3950*/  ISETP.NE.AND P3, PT, R101, 0x3, PT ;  /* 0x000000036500780c */ /* 0x000fda0003f65270 */
[----:B------:R-:W-:Y:S05]  /*3960*/  @!P3 BRA `(.L_x_73) ;  /* 0x000000000004b947 */ /* 0x000fea0003800000 */
[----:B------:R-:W-:Y:S01]  /*3970*/  BPT.TRAP 0x1 ;  /* 0x000000040000795c */ /* 0x000fe20000300000 */
.L_x_73:
[C---:B------:R-:W-:Y:S01]  /*3980*/  LEA R14, R0.reuse, UR51, 0x3 ;  /* 0x00000033000e7c11 */ /* 0x040fe2000f8e18ff */
[----:B-1----:R-:W-:Y:S01]  /*3990*/  @!P4 IMAD R20, R0, 0x2000, R13 ;  /* 0x000020000014c824 */ /* 0x002fe200078e020d */
[----:B------:R-:W-:Y:S01]  /*39a0*/  SHF.L.U32 R15, R95, 0x1f, RZ ;  /* 0x0000001f5f0f7819 */ /* 0x000fe200000006ff */
[----:B------:R-:W-:Y:S02]  /*39b0*/  BSSY B1, `(.L_x_74) ;  /* 0x0000004000017945 */ /* 0x000fe40003800000 */
[----:B------:R-:W-:Y:S01]  /*39c0*/  @!P4 IMAD R21, R97, 0x2, R20 ;  /* 0x000000026115c824 */ /* 0x000fe200078e0214 */
[----:B------:R-:W1:Y:S02]  /*39d0*/  SYNCS.PHASECHK.TRANS64.TRYWAIT P3, [R14+URZ+0x60], R15 ;  /* 0x0000600f0e0075a7 */ /* 0x000e64000806017f */
[----:B-1----:R-:W-:Y:S05]  /*39e0*/  @!P3 BRA `(.L_x_75) ;  /* 0x000000400004b947 */ /* 0x002fea0003800000 */
.L_x_171:
[----:B------:R-:W-:Y:S05]  /*39f0*/  BSYNC B1 ;  /* 0x0000000000017941 */ /* 0x000fea0003800000 */
.L_x_74:
[----:B------:R-:W-:Y:S05]  /*3a00*/  @!P4 WARPSYNC.ALL ;  /* 0x000000000000c948 */ /* 0x000fea0003800000 */
[----:B------:R2:W3:Y:S01]  /*3a10*/  @!P4 LDSM.16.M88.4 R8, [R20] ;  /* 0x000000001408c83b */ /* 0x0004e20000000200 */
[----:B------:R-:W-:-:S03]  /*3a20*/  VIADD R0, R0, 0x1 ;  /* 0x0000000100007836 */ /* 0x000fc60000000000 */
[----:B------:R2:W4:Y:S02]  /*3a30*/  @!P4 LDSM.16.M88.4 R4, [R21] ;  /* 0x000000001504c83b */ /* 0x0005240000000200 */
[----:B------:R-:W-:-:S04]  /*3a40*/  ISETP.NE.AND P3, PT, R0, 0x4, PT ;  /* 0x000000040000780c */ /* 0x000fc80003f65270 */
[----:B-1----:R-:W-:Y:S02]  /*3a50*/  SEL R14, RZ, 0x1, P3 ;  /* 0x00000001ff0e7807 */ /* 0x002fe40001800000 */
[----:B------:R-:W-:Y:S02]  /*3a60*/  SEL R0, R0, RZ, P3 ;  /* 0x000000ff00007207 */ /* 0x000fe40001800000 */
[----:B--2---:R-:W-:-:S07]  /*3a70*/  LOP3.LUT R14, R95, R14, RZ, 0x3c, !PT ;  /* 0x0000000e5f0e7212 */ /* 0x004fce00078e3cff */
.L_x_72:
[----:B------:R-:W-:Y:S05]  /*3a80*/  BSYNC B0 ;  /* 0x0000000000007941 */ /* 0x000fea0003800000 */
.L_x_71:
[--C-:B---3--:R-:W-:Y:S02]  /*3a90*/  HADD2.F32 R15, -RZ, R8.reuse.H0_H0 ;  /* 0x20000008ff0f7230 */ /* 0x108fe40000004100 */
[C---:B------:R-:W-:Y:S01]  /*3aa0*/  FMUL R56, R92.reuse, R56 ;  /* 0x000000385c387220 */ /* 0x040fe20000400000 */
[----:B-1----:R-:W-:Y:S02]  /*3ab0*/  HADD2.F32 R21, -RZ, R8.H1_H1 ;  /* 0x30000008ff157230 */ /* 0x002fe40000004100 */
        /* <DEDUP_REMOVED lines=13> */
[--C-:B------:R-:W-:Y:S02]  /*3b90*/  HADD2.F32 R29, -RZ, R11.reuse.H1_H1 ;  /* 0x3000000bff1d7230 */ /* 0x100fe40000004100 */
[C---:B------:R-:W-:Y:S01]  /*3ba0*/  FMUL R22, R92.reuse, R63 ;  /* 0x0000003f5c167220 */ /* 0x040fe20000400000 */
[----:B------:R-:W-:Y:S02]  /*3bb0*/  HADD2.F32 R27, -RZ, R11.H0_H0 ;  /* 0x2000000bff1b7230 */ /* 0x000fe40000004100 */
[----:B------:R-:W-:Y:S01]  /*3bc0*/  FMUL R62, R92, R62 ;  /* 0x0000003e5c3e7220 */ /* 0x000fe20000400000 */
[C---:B------:R-:W-:Y:S01]  /*3bd0*/  FFMA R60, R91.reuse, R23, R60 ;  /* 0x000000175b3c7223 */ /* 0x040fe2000000003c */
[C---:B------:R-:W-:Y:S01]  /*3be0*/  FFMA R23, R91.reuse, R25, R20 ;  /* 0x000000195b177223 */ /* 0x040fe20000000014 */
[----:B------:R-:W-:Y:S01]  /*3bf0*/  FFMA R25, R91, R29, R22 ;  /* 0x0000001d5b197223 */ /* 0x000fe20000000016 */
[----:B----4-:R-:W-:-:S02]  /*3c00*/  HADD2.F32 R29, -RZ, R5.H0_H0 ;  /* 0x20000005ff1d7230 */ /* 0x010fc40000004100 */
[C---:B------:R-:W-:Y:S01]  /*3c10*/  FFMA R62, R91.reuse, R27, R62 ;  /* 0x0000001b5b3e7223 */ /* 0x040fe2000000003e */
[C---:B------:R-:W-:Y:S01]  /*3c20*/  FMUL R66, R92.reuse, R66 ;  /* 0x000000425c427220 */ /* 0x040fe20000400000 */
[--C-:B------:R-:W-:Y:S02]  /*3c30*/  HADD2.F32 R24, -RZ, R4.reuse.H0_H0 ;  /* 0x20000004ff187230 */ /* 0x100fe40000004100 */
[C---:B------:R-:W-:Y:S01]  /*3c40*/  FMUL R64, R92.reuse, R64 ;  /* 0x000000405c407220 */ /* 0x040fe20000400000 */
[----:B------:R-:W-:Y:S02]  /*3c50*/  HADD2.F32 R31, -RZ, R5.H1_H1 ;  /* 0x30000005ff1f7230 */ /* 0x000fe40000004100 */
        /* <DEDUP_REMOVED lines=48> */
.L_x_77:
[----:B------:R-:W-:Y:S05]  /*3f60*/  BSYNC B0 ;  /* 0x0000000000007941 */ /* 0x000fea0003800000 */
.L_x_76:
[----:B------:R-:W-:Y:S06]  /*3f70*/  BAR.SYNC.DEFER_BLOCKING 0x1, 0x100 ;  /* 0x0044000000007b1d */ /* 0x000fec0000010000 */
[----:B------:R-:W-:Y:S04]  /*3f80*/  BSSY B0, `(.L_x_78) ;  /* 0x0000009000007945 */ /* 0x000fe80003800000 */
[----:B------:R-:W-:Y:S05]  /*3f90*/  @P0 BRA `(.L_x_79) ;  /* 0x00000000001c0947 */ /* 0x000fea0003800000 */
[----:B------:R-:W-:-:S13]  /*3fa0*/  ISETP.NE.AND P3, PT, R101, 0x3, PT ;  /* 0x000000036500780c */ /* 0x000fda0003f65270 */
[----:B------:R-:W-:Y:S05]  /*3fb0*/  @!P3 BRA `(.L_x_80) ;  /* 0x000000000004b947 */ /* 0x000fea0003800000 */
[----:B------:R-:W-:Y:S01]  /*3fc0*/  BPT.TRAP 0x1 ;  /* 0x000000040000795c */ /* 0x000fe20000300000 */
.L_x_80:
[----:B------:R-:W-:-:S04]  /*3fd0*/  ULEA UR4, UR40, UR51, 0x3 ;  /* 0x0000003328047291 */ /* 0x000fc8000f8e183f */
[----:B------:R-:W-:-:S04]  /*3fe0*/  UIADD3 UR4, UR4, 0x80, URZ ;  /* 0x0000008004047890 */ /* 0x000fc8000fffe03f */
[----:B------:R-:W-:-:S09]  /*3ff0*/  UPRMT UR4, UR50, 0x654, UR4 ;  /* 0x0000065432047896 */ /* 0x000fd20008000004 */
[----:B------:R-:W-:Y:S03]  /*4000*/  SYNCS.ARRIVE.TRANS64.RED.A1T0 RZ, [UR4], RZ ;  /* 0x000000ffffff79a7 */ /* 0x000fe60008100404 */
.L_x_79:
[----:B------:R-:W-:Y:S05]  /*4010*/  BSYNC B0 ;  /* 0x0000000000007941 */ /* 0x000fea0003800000 */
.L_x_78:
[----:B------:R-:W-:Y:S01]  /*4020*/  UIADD3 UR4, UR40, 0x1, URZ ;  /* 0x0000000128047890 */ /* 0x000fe2000fffe03f */
[----:B------:R-:W-:Y:S03]  /*4030*/  BSSY B0, `(.L_x_81) ;  /* 0x0000012000007945 */ /* 0x000fe60003800000 */
[----:B------:R-:W-:-:S04]  /*4040*/  UISETP.NE.AND UP0, UPT, UR4, 0x4, UPT ;  /* 0x000000040400788c */ /* 0x000fc8000bf05270 */
[----:B------:R-:W-:Y:S01]  /*4050*/  USEL UR40, UR4, URZ, UP0 ;  /* 0x0000003f04287287 */ /* 0x000fe20008000000 */
[----:B------:R-:W-:Y:S11]  /*4060*/  @P0 BRA `(.L_x_82) ;  /* 0x0000000000380947 */ /* 0x000ff60003800000 */
[----:B------:R-:W-:-:S13]  /*4070*/  ISETP.NE.AND P3, PT, R101, 0x3, PT ;  /* 0x000000036500780c */ /* 0x000fda0003f65270 */
[----:B------:R-:W-:Y:S05]  /*4080*/  @!P3 BRA `(.L_x_83) ;  /* 0x000000000004b947 */ /* 0x000fea0003800000 */
[----:B------:R-:W-:Y:S01]  /*4090*/  BPT.TRAP 0x1 ;  /* 0x000000040000795c */ /* 0x000fe20000300000 */
.L_x_83:
[----:B------:R-:W-:Y:S01]  /*40a0*/  SHF.L.U32 R14, R14, 0x1f, RZ ;  /* 0x0000001f0e0e7819 */ /* 0x000fe200000006ff */
[----:B------:R-:W-:Y:S01]  /*40b0*/  BSSY B1, `(.L_x_84) ;  /* 0x0000006000017945 */ /* 0x000fe20003800000 */
[C---:B------:R-:W-:Y:S01]  /*40c0*/  LEA R15, R0.reuse, UR51, 0x3 ;  /* 0x00000033000f7c11 */ /* 0x040fe2000f8e18ff */
[----:B------:R-:W-:-:S03]  /*40d0*/  @!P4 IMAD R0, R0, 0x2000, R13 ;  /* 0x000020000000c824 */ /* 0x000fc600078e020d */
[----:B------:R-:W2:Y:S01]  /*40e0*/  SYNCS.PHASECHK.TRANS64.TRYWAIT P3, [R15+URZ+0x60], R14 ;  /* 0x0000600e0f0075a7 */ /* 0x000ea2000806017f */
[----:B------:R-:W-:Y:S01]  /*40f0*/  @!P4 IMAD R13, R97, 0x2, R0 ;  /* 0x00000002610dc824 */ /* 0x000fe200078e0200 */
[----:B--2---:R-:W-:Y:S06]  /*4100*/  @!P3 BRA `(.L_x_85) ;  /* 0x000000380050b947 */ /* 0x004fec0003800000 */
.L_x_172:
[----:B------:R-:W-:Y:S05]  /*4110*/  BSYNC B1 ;  /* 0x0000000000017941 */ /* 0x000fea0003800000 */
.L_x_84:
[----:B------:R-:W-:Y:S05]  /*4120*/  @!P4 WARPSYNC.ALL ;  /* 0x000000000000c948 */ /* 0x000fea0003800000 */
[----:B------:R3:W4:Y:S04]  /*4130*/  @!P4 LDSM.16.M88.4 R8, [R0] ;  /* 0x000000000008c83b */ /* 0x0007280000000200 */
[----:B------:R3:W1:Y:S02]  /*4140*/  @!P4 LDSM.16.M88.4 R4, [R13] ;  /* 0x000000000d04c83b */ /* 0x0006640000000200 */
.L_x_82:
[----:B------:R-:W-:Y:S05]  /*4150*/  BSYNC B0 ;  /* 0x0000000000007941 */ /* 0x000fea0003800000 */
.L_x_81:
[----:B-1--4-:R-:W-:Y:S02]  /*4160*/  HADD2.F32 R22, -RZ, R10.H0_H0 ;  /* 0x2000000aff167230 */ /* 0x012fe40000004100 */
[C---:B------:R-:W-:Y:S01]  /*4170*/  FMUL R77, R92.reuse, R77 ;  /* 0x0000004d5c4d7220 */ /* 0x040fe20000400000 */
[----:B---3--:R-:W-:Y:S02]  /*4180*/  HADD2.F32 R0, -RZ, R8.H0_H0 ;  /* 0x20000008ff007230 */ /* 0x008fe40000004100 */
[C---:B------:R-:W-:Y:S01]  /*4190*/  FMUL R72, R92.reuse, R72 ;  /* 0x000000485c487220 */ /* 0x040fe20000400000 */
[----:B------:R-:W-:Y:S02]  /*41a0*/  HADD2.F32 R10, -RZ, R10.H1_H1 ;  /* 0x3000000aff0a7230 */ /* 0x000fe40000004100 */
[C---:B------:R-:W-:Y:S01]  /*41b0*/  FMUL R73, R92.reuse, R73 ;  /* 0x000000495c497220 */ /* 0x040fe20000400000 */
[--C-:B------:R-:W-:Y:S02]  /*41c0*/  HADD2.F32 R24, -RZ, R11.reuse.H0_H0 ;  /* 0x2000000bff187230 */ /* 0x100fe40000004100 */
[----:B------:R-:W-:Y:S01]  /*41d0*/  FMUL R75, R92, R75 ;  /* 0x0000004b5c4b7220 */ /* 0x000fe20000400000 */
[----:B------:R-:W-:-:S02]  /*41e0*/  HADD2.F32 R26, -RZ, R11.H1_H1 ;  /* 0x3000000bff1a7230 */ /* 0x000fc40000004100 */
[C---:B------:R-:W-:Y:S01]  /*41f0*/  FMUL R11, R92.reuse, R76 ;  /* 0x0000004c5c0b7220 */ /* 0x040fe20000400000 */
[----:B------:R-:W-:Y:S02]  /*4200*/  HADD2.F32 R8, -RZ, R8.H1_H1 ;  /* 0x30000008ff087230 */ /* 0x000fe40000004100 */
[C---:B------:R-:W-:Y:S01]  /*4210*/  FMUL R13, R92.reuse, R78 ;  /* 0x0000004e5c0d7220 */ /* 0x040fe20000400000 */
[--C-:B--2---:R-:W-:Y:S02]  /*4220*/  HADD2.F32 R14, -RZ, R9.reuse.H0_H0 ;  /* 0x20000009ff0e7230 */ /* 0x104fe40000004100 */
[C---:B------:R-:W-:Y:S01]  /*4230*/  FMUL R79, R92.reuse, R79 ;  /* 0x0000004f5c4f7220 */ /* 0x040fe20000400000 */
[----:B------:R-:W-:Y:S02]  /*4240*/  HADD2.F32 R20, -RZ, R9.H1_H1 ;  /* 0x30000009ff147230 */ /* 0x000fe40000004100 */
[----:B------:R-:W-:Y:S01]  /*4250*/  FMUL R9, R92, R74 ;  /* 0x0000004a5c097220 */ /* 0x000fe20000400000 */
[----:B------:R-:W-:-:S02]  /*4260*/  HADD2.F32 R28, -RZ, R4.H0_H0 ;  /* 0x20000004ff1c7230 */ /* 0x000fc40000004100 */
[C---:B------:R-:W-:Y:S01]  /*4270*/  FMUL R15, R92.reuse, R80 ;  /* 0x000000505c0f7220 */ /* 0x040fe20000400000 */
[----:B------:R-:W-:Y:S02]  /*4280*/  HADD2.F32 R34, -RZ, R6.H0_H0 ;  /* 0x20000006ff227230 */ /* 0x000fe40000004100 */
        /* <DEDUP_REMOVED lines=58> */
.L_x_87:
[----:B------:R-:W-:Y:S05]  /*4630*/  BSYNC B0 ;  /* 0x0000000000007941 */ /* 0x000fea0003800000 */
.L_x_86:
[----:B------:R-:W-:Y:S06]  /*4640*/  BAR.SYNC.DEFER_BLOCKING 0x1, 0x100 ;  /* 0x0044000000007b1d */ /* 0x000fec0000010000 */
[----:B------:R-:W-:Y:S04]  /*4650*/  BSSY B0, `(.L_x_88) ;  /* 0x0000009000007945 */ /* 0x000fe80003800000 */
[----:B------:R-:W-:Y:S05]  /*4660*/  @P0 BRA `(.L_x_89) ;  /* 0x00000000001c0947 */ /* 0x000fea0003800000 */
[----:B------:R-:W-:-:S13]  /*4670*/  ISETP.NE.AND P0, PT, R101, 0x3, PT ;  /* 0x000000036500780c */ /* 0x000fda0003f05270 */
[----:B------:R-:W-:Y:S05]  /*4680*/  @!P0 BRA `(.L_x_90) ;  /* 0x0000000000048947 */ /* 0x000fea0003800000 */
[----:B------:R-:W-:Y:S01]  /*4690*/  BPT.TRAP 0x1 ;  /* 0x000000040000795c */ /* 0x000fe20000300000 */
.L_x_90:
[----:B------:R-:W-:-:S04]  /*46a0*/  ULEA UR4, UR40, UR51, 0x3 ;  /* 0x0000003328047291 */ /* 0x000fc8000f8e183f */
[----:B------:R-:W-:-:S04]  /*46b0*/  UIADD3 UR4, UR4, 0x80, URZ ;  /* 0x0000008004047890 */ /* 0x000fc8000fffe03f */
[----:B------:R-:W-:-:S09]  /*46c0*/  UPRMT UR4, UR50, 0x654, UR4 ;  /* 0x0000065432047896 */ /* 0x000fd20008000004 */
[----:B------:R-:W-:Y:S03]  /*46d0*/  SYNCS.ARRIVE.TRANS64.RED.A1T0 RZ, [UR4], RZ ;  /* 0x000000ffffff79a7 */ /* 0x000fe60008100404 */
.L_x_89:
[----:B------:R-:W-:Y:S05]  /*46e0*/  BSYNC B0 ;  /* 0x0000000000007941 */ /* 0x000fea0003800000 */
.L_x_88:
[----:B------:R-:W-:Y:S01]  /*46f0*/  IADD3 R16, P0, R16, UR38, RZ ;  /* 0x0000002610107c10 */ /* 0x000fe2000ff1e0ff */
[----:B------:R-:W-:Y:S01]  /*4700*/  ULDC.64 UR4, c[0x0][0x8f8] ;  /* 0x00023e0000047ab9 */ /* 0x000fe20000000a00 */
[----:B------:R-:W-:Y:S01]  /*4710*/  UIADD3 UR40, UR40, 0x1, URZ ;  /* 0x0000000128287890 */ /* 0x000fe2000fffe03f */
[----:B------:R-:W-:Y:S01]  /*4720*/  PRMT R0, RZ, 0x7610, R0 ;  /* 0x00007610ff007816 */ /* 0x000fe20000000000 */
[----:B------:R-:W-:Y:S01]  /*4730*/  UMOV UR47, 0xffffffff ;  /* 0xffffffff002f7882 */ /* 0x000fe20000000000 */
[----:B------:R-:W-:Y:S01]  /*4740*/  IADD3.X R17, R17, UR37, RZ, P0, !PT ;  /* 0x0000002511117c10 */ /* 0x000fe200087fe4ff */
[----:B------:R-:W-:Y:S01]  /*4750*/  UISETP.NE.AND UP0, UPT, UR40, 0x4, UPT ;  /* 0x000000042800788c */ /* 0x000fe2000bf05270 */
[----:B------:R-:W-:Y:S01]  /*4760*/  ISETP.GE.U32.AND P0, PT, R16, UR4, PT ;  /* 0x0000000410007c0c */ /* 0x000fe2000bf06070 */
[----:B------:R-:W-:Y:S02]  /*4770*/  IMAD.MOV.U32 R22, RZ, RZ, -0x1 ;  /* 0xffffffffff167424 */ /* 0x000fe400078e00ff */
[----:B------:R-:W-:Y:S01]  /*4780*/  USEL UR40, UR40, URZ, UP0 ;  /* 0x0000003f28287287 */ /* 0x000fe20008000000 */
[----:B------:R-:W-:Y:S01]  /*4790*/  ISETP.GE.U32.AND.EX P0, PT, R17, UR5, PT, P0 ;  /* 0x0000000511007c0c */ /* 0x000fe2000bf06100 */
[----:B------:R-:W-:-:S12]  /*47a0*/  IMAD.MOV.U32 R105, RZ, RZ, -0x1 ;  /* 0xffffffffff697424 */ /* 0x000fd800078e00ff */
[----:B------:R-:W-:Y:S05]  /*47b0*/  @P0 BRA `(.L_x_91) ;  /* 0x00000004004c0947 */ /* 0x000fea0003800000 */
[----:B-1----:R-:W1:Y:S01]  /*47c0*/  LDC.64 R10, c[0x0][0x8d0] ;  /* 0x00023400ff0a7b82 */ /* 0x002e620000000a00 */
[----:B------:R-:W2:Y:S01]  /*47d0*/  S2R R12, SR_CTAID.X ;  /* 0x00000000000c7919 */ /* 0x000ea20000002500 */
[----:B------:R-:W-:Y:S01]  /*47e0*/  MOV R8, R16 ;  /* 0x0000001000087202 */ /* 0x000fe20000000f00 */
[----:B------:R-:W-:Y:S01]  /*47f0*/  IMAD.MOV.U32 R9, RZ, RZ, R17 ;  /* 0x000000ffff097224 */ /* 0x000fe200078e0011 */
[----:B------:R-:W3:Y:S04]  /*4800*/  S2R R20, SR_CTAID.Y ;  /* 0x0000000000147919 */ /* 0x000ee80000002600 */
[----:B------:R-:W4:Y:S08]  /*4810*/  LDC R0, c[0x0][0x8d8] ;  /* 0x00023600ff007b82 */ /* 0x000f300000000800 */
[----:B------:R-:W2:Y:S01]  /*4820*/  LDC.64 R14, c[0x0][0x8c8] ;  /* 0x00023200ff0e7b82 */ /* 0x000ea20000000a00 */
[----:B-1----:R-:W-:-:S04]  /*4830*/  ISETP.NE.U32.AND P0, PT, R10, RZ, PT ;  /* 0x000000ff0a00720c */ /* 0x002fc80003f05070 */
[----:B------:R-:W-:-:S13]  /*4840*/  ISETP.NE.AND.EX P0, PT, R11, RZ, PT, P0 ;  /* 0x000000ff0b00720c */ /* 0x000fda0003f05300 */
[----:B--234-:R-:W-:Y:S05]  /*4850*/  @!P0 BRA `(.L_x_92) ;  /* 0x0000000000288947 */ /* 0x01cfea0003800000 */
[----:B------:R-:W1:Y:S02]  /*4860*/  LDC R3, c[0x0][0x8dc] ;  /* 0x00023700ff037b82 */ /* 0x000e640000000800 */
[----:B-1----:R-:W-:-:S05]  /*4870*/  IADD3 R3, P0, R16, R3, RZ ;  /* 0x0000000310037210 */ /* 0x002fca0007f1e0ff */
        /* <DEDUP_REMOVED lines=8> */
.L_x_92:
[-CC-:B------:R-:W-:Y:S01]  /*4900*/  SHF.R.U64 R29, R8, R0.reuse, R9.reuse ;  /* 0x00000000081d7219 */ /* 0x180fe20000001209 */
[----:B------:R-:W1:Y:S01]  /*4910*/  LDC.64 R24, c[0x0][0x8e8] ;  /* 0x00023a00ff187b82 */ /* 0x000e620000000a00 */
[----:B------:R-:W-:Y:S01]  /*4920*/  SHF.R.U32.HI R0, RZ, R0, R9 ;  /* 0x00000000ff007219 */ /* 0x000fe20000011609 */
[----:B------:R-:W-:Y:S01]  /*4930*/  ULDC UR4, c[0x0][0x150] ;  /* 0x0000540000047ab9 */ /* 0x000fe20000000800 */
[----:B------:R-:W-:Y:S02]  /*4940*/  IADD3 R3, P0, RZ, -R29, RZ ;  /* 0x8000001dff037210 */ /* 0x000fe40007f1e0ff */
[----:B------:R-:W-:-:S03]  /*4950*/  I2FP.F32.U32 R7, R12 ;  /* 0x0000000c00077245 */ /* 0x000fc60000201000 */
[----:B------:R-:W2:Y:S01]  /*4960*/  LDC R6, c[0x0][0x8c0] ;  /* 0x00023000ff067b82 */ /* 0x000ea20000000800 */
[----:B------:R-:W-:Y:S02]  /*4970*/  IMAD.X R5, RZ, RZ, ~R0, P0 ;  /* 0x000000ffff057224 */ /* 0x000fe400000e0e00 */
[----:B------:R-:W-:Y:S01]  /*4980*/  FMUL R7, R7, UR4 ;  /* 0x0000000407077c20 */ /* 0x000fe20008400000 */
[----:B------:R-:W-:Y:S01]  /*4990*/  ULDC UR4, c[0x0][0x154] ;  /* 0x0000550000047ab9 */ /* 0x000fe20000000800 */
[-C--:B------:R-:W-:Y:S02]  /*49a0*/  IMAD R0, R5, R14.reuse, RZ ;  /* 0x0000000e05007224 */ /* 0x080fe400078e02ff */
[C---:B------:R-:W-:Y:S01]  /*49b0*/  IMAD.WIDE.U32 R4, R3.reuse, R14, R16 ;  /* 0x0000000e03047225 */ /* 0x040fe200078e0010 */
[----:B------:R-:W3:Y:S01]  /*49c0*/  LDC R11, c[0x0][0x8b0] ;  /* 0x00022c00ff0b7b82 */ /* 0x000ee20000000800 */
[----:B------:R-:W4:Y:S02]  /*49d0*/  F2I.U32.TRUNC.NTZ R7, R7 ;  /* 0x0000000700077305 */ /* 0x000f24000020f000 */
[----:B------:R-:W-:-:S04]  /*49e0*/  IMAD R3, R3, R15, R0 ;  /* 0x0000000f03037224 */ /* 0x000fc800078e0200 */
[----:B------:R-:W-:Y:S01]  /*49f0*/  IMAD.IADD R3, R5, 0x1, R3 ;  /* 0x0000000105037824 */ /* 0x000fe200078e0203 */
[----:B------:R-:W5:Y:S01]  /*4a00*/  LDC R8, c[0x0][0x900] ;  /* 0x00024000ff087b82 */ /* 0x000f620000000800 */
[----:B------:R-:W-:Y:S02]  /*4a10*/  I2FP.F32.U32 R5, R20 ;  /* 0x0000001400057245 */ /* 0x000fe40000201000 */
[----:B-1----:R-:W-:-:S04]  /*4a20*/  ISETP.NE.U32.AND P0, PT, R24, RZ, PT ;  /* 0x000000ff1800720c */ /* 0x002fc80003f05070 */
[----:B------:R-:W-:Y:S01]  /*4a30*/  ISETP.NE.AND.EX P0, PT, R25, RZ, PT, P0 ;  /* 0x000000ff1900720c */ /* 0x000fe20003f05300 */
[----:B------:R-:W1:Y:S01]  /*4a40*/  LDC R9, c[0x0][0x144] ;  /* 0x00005100ff097b82 */ /* 0x000e620000000800 */
[-C--:B--2---:R-:W-:Y:S01]  /*4a50*/  SHF.R.U32.HI R0, RZ, R6.reuse, R3 ;  /* 0x00000006ff007219 */ /* 0x084fe20000011603 */
[----:B----4-:R-:W-:Y:S01]  /*4a60*/  IMAD.MOV R7, RZ, RZ, -R7 ;  /* 0x000000ffff077224 */ /* 0x010fe200078e0a07 */
[----:B------:R-:W-:Y:S01]  /*4a70*/  SHF.R.U64 R13, R4, R6, R3 ;  /* 0x00000006040d7219 */ /* 0x000fe20000001203 */
[----:B------:R-:W-:-:S04]  /*4a80*/  FMUL R6, R5, UR4 ;  /* 0x0000000405067c20 */ /* 0x000fc80008400000 */
[----:B------:R-:W2:Y:S01]  /*4a90*/  LDC R21, c[0x0][0x148] ;  /* 0x00005200ff157b82 */ /* 0x000ea20000000800 */
[-CC-:B---3--:R-:W-:Y:S02]  /*4aa0*/  SHF.R.U64 R10, R13, R11.reuse, R0.reuse ;  /* 0x0000000b0d0a7219 */ /* 0x188fe40000001200 */
[----:B------:R-:W-:Y:S02]  /*4ab0*/  SHF.R.U32.HI R3, RZ, R11, R0 ;  /* 0x0000000bff037219 */ /* 0x000fe40000011600 */
[----:B------:R3:W4:Y:S03]  /*4ac0*/  F2I.U32.TRUNC.NTZ R0, R6 ;  /* 0x0000000600007305 */ /* 0x000726000020f000 */
[----:B------:R-:W2:Y:S01]  /*4ad0*/  LDC R14, c[0x0][0x8f0] ;  /* 0x00023c00ff0e7b82 */ /* 0x000ea20000000800 */
[-CC-:B-----5:R-:W-:Y:S02]  /*4ae0*/  SHF.R.U64 R15, R10, R8.reuse, R3.reuse ;  /* 0x000000080a0f7219 */ /* 0x1a0fe40000001203 */
[----:B------:R-:W-:-:S03]  /*4af0*/  SHF.R.U32.HI R5, RZ, R8, R3 ;  /* 0x00000008ff057219 */ /* 0x000fc60000011603 */
[----:B------:R-:W-:Y:S02]  /*4b00*/  IMAD.MOV.U32 R4, RZ, RZ, R15 ;  /* 0x000000ffff047224 */ /* 0x000fe400078e000f */
[----:B------:R-:W2:Y:S01]  /*4b10*/  LDC R26, c[0x0][0x8e0] ;  /* 0x00023800ff1a7b82 */ /* 0x000ea20000000800 */
[----:B-1----:R-:W-:-:S07]  /*4b20*/  IMAD R23, R9, R7, R12 ;  /* 0x0000000709177224 */ /* 0x002fce00078e020c */
[----:B------:R-:W1:Y:S08]  /*4b30*/  LDC R27, c[0x0][0x8b8] ;  /* 0x00022e00ff1b7b82 */ /* 0x000e700000000800 */
[----:B------:R-:W1:Y:S01]  /*4b40*/  LDC R28, c[0x0][0x8a8] ;  /* 0x00022a00ff1c7b82 */ /* 0x000e620000000800 */
[----:B---34-:R-:W-:Y:S05]  /*4b50*/  @!P0 BRA `(.L_x_93) ;  /* 0x0000000000288947 */ /* 0x018fea0003800000 */
[----:B------:R-:W3:Y:S02]  /*4b60*/  LDC R4, c[0x0][0x8f4] ;  /* 0x00023d00ff047b82 */ /* 0x000ee40000000800 */
[----:B---3--:R-:W-:-:S05]  /*4b70*/  IADD3 R3, P0, R15, R4, RZ ;  /* 0x000000040f037210 */ /* 0x008fca0007f1e0ff */
[----:B------:R-:W-:-:S04]  /*4b80*/  IMAD.X R11, RZ, RZ, R5, P0 ;  /* 0x000000ffff0b7224 */ /* 0x000fc800000e0605 */
[----:B------:R-:W-:-:S04]  /*4b90*/  IMAD.WIDE.U32 R4, R11, R24, RZ ;  /* 0x000000180b047225 */ /* 0x000fc800078e00ff */
[----:B------:R-:W-:-:S04]  /*4ba0*/  IMAD.WIDE.U32 R6, P0, R3, R25, R4 ;  /* 0x0000001903067225 */ /* 0x000fc80007800004 */
[----:B------:R-:W-:Y:S01]  /*4bb0*/  IMAD.WIDE.U32 R4, R3, R24, RZ ;  /* 0x0000001803047225 */ /* 0x000fe200078e00ff */
[----:B------:R-:W-:-:S03]  /*4bc0*/  IADD3.X R9, RZ, RZ, RZ, P0, !PT ;  /* 0x000000ffff097210 */ /* 0x000fc600007fe4ff */
[----:B------:R-:W-:Y:S01]  /*4bd0*/  IMAD.MOV.U32 R8, RZ, RZ, R7 ;  /* 0x000000ffff087224 */ /* 0x000fe200078e0007 */
[----:B------:R-:W-:-:S05]  /*4be0*/  IADD3 RZ, P0, R5, R6, RZ ;  /* 0x0000000605ff7210 */ /* 0x000fca0007f1e0ff */
[----:B------:R-:W-:-:S08]  /*4bf0*/  IMAD.WIDE.U32.X R4, R11, R25, R8, P0 ;  /* 0x000000190b047225 */ /* 0x000fd000000e0408 */
.L_x_93:
[----:B------:R-:W-:Y:S02]  /*4c00*/  ISETP.NE.AND P0, PT, R2, 0x1, PT ;  /* 0x000000010200780c */ /* 0x000fe40003f05270 */
[----:B--2---:R-:W-:Y:S01]  /*4c10*/  SHF.R.U64 R3, R4, R14, R5 ;  /* 0x0000000e04037219 */ /* 0x004fe20000001205 */
[----:B------:R-:W-:Y:S01]  /*4c20*/  IMAD.MOV R5, RZ, RZ, -R0 ;  /* 0x000000ffff057224 */ /* 0x000fe200078e0a00 */
[----:B------:R-:W-:Y:S02]  /*4c30*/  LOP3.LUT R0, R10, R99, RZ, 0xc0, !PT ;  /* 0x000000630a007212 */ /* 0x000fe400078ec0ff */
[----:B------:R-:W-:Y:S01]  /*4c40*/  R2UR UR47, R29 ;  /* 0x000000001d2f72ca */ /* 0x000fe200000e0000 */
[----:B------:R-:W-:Y:S02]  /*4c50*/  IMAD.MOV R4, RZ, RZ, -R3 ;  /* 0x000000ffff047224 */ /* 0x000fe400078e0a03 */
[----:B------:R-:W-:Y:S01]  /*4c60*/  IMAD R22, R93, R3, R0 ;  /* 0x000000035d167224 */ /* 0x000fe200078e0200 */
[----:B------:R-:W-:Y:S01]  /*4c70*/  LOP3.LUT R3, R13, R98, RZ, 0xc0, !PT ;  /* 0x000000620d037212 */ /* 0x000fe200078ec0ff */
[----:B------:R-:W-:-:S02]  /*4c80*/  IMAD R0, R4, R26, R15 ;  /* 0x0000001a04007224 */ /* 0x000fc400078e020f */
[----:B------:R-:W-:Y:S02]  /*4c90*/  @P0 IMAD R23, R21, R5, R20 ;  /* 0x0000000515170224 */ /* 0x000fe400078e0214 */
[----:B-1----:R-:W-:Y:S02]  /*4ca0*/  IMAD R3, R0, R28, R3 ;  /* 0x0000001c00037224 */ /* 0x002fe400078e0203 */
[----:B------:R-:W-:Y:S02]  /*4cb0*/  IMAD R22, R22, R27, R23 ;  /* 0x0000001b16167224 */ /* 0x000fe400078e0217 */
[----:B------:R-:W-:-:S03]  /*4cc0*/  IMAD.MOV.U32 R0, RZ, RZ, 0x1 ;  /* 0x00000001ff007424 */ /* 0x000fc600078e00ff */
[----:B------:R-:W-:Y:S02]  /*4cd0*/  SEL R105, R3, R22, !P0 ;  /* 0x0000001603697207 */ /* 0x000fe40004000000 */
[----:B------:R-:W-:-:S07]  /*4ce0*/  SEL R22, R22, R3, !P0 ;  /* 0x0000000316167207 */ /* 0x000fce0004000000 */
.L_x_91:
[----:B------:R-:W-:Y:S01]  /*4cf0*/  LOP3.LUT P0, RZ, R0, 0xff, RZ, 0xc0, !PT ;  /* 0x000000ff00ff7812 */ /* 0x000fe2000780c0ff */
[----:B------:R-:W-:Y:S02]  /*4d00*/  UIMAD.WIDE.U32 UR4, UR43, -0x55555555, URZ ;  /* 0xaaaaaaab2b0478a5 */ /* 0x000fe4000f8e003f */
[----:B------:R-:W-:Y:S02]  /*4d10*/  UIADD3 UR41, UR41, 0x4, URZ ;  /* 0x0000000429297890 */ /* 0x000fe4000fffe03f */
[----:B------:R-:W-:-:S04]  /*4d20*/  USHF.R.U32.HI UR4, URZ, 0x2, UR5 ;  /* 0x000000023f047899 */ /* 0x000fc80008011605 */
[----:B------:R-:W-:-:S04]  /*4d30*/  UIMAD UR43, UR4, -0x6, UR43 ;  /* 0xfffffffa042b78a4 */ /* 0x000fc8000f8e022b */
[----:B------:R-:W-:Y:S08]  /*4d40*/  @P0 BRA `(.L_x_94) ;  /* 0xffffffc800e80947 */ /* 0x000ff0000383ffff */
[----:B------:R-:W-:-:S13]  /*4d50*/  PLOP3.LUT P0, PT, PT, PT, PT, 0x8, 0x0 ;  /* 0x000000000000781c */ /* 0x000fda0003f0e170 */
.L_x_22:
[----:B------:R-:W-:Y:S05]  /*4d60*/  @P0 BRA `(.L_x_14) ;  /* 0x0000002800c40947 */ /* 0x000fea0003800000 */
[----:B------:R-:W-:Y:S01]  /*4d70*/  ULDC.64 UR6, c[0x0][0x588] ;  /* 0x0001620000067ab9 */ /* 0x000fe20000000a00 */
[----:B------:R-:W-:Y:S01]  /*4d80*/  ISETP.NE.AND.EX P1, PT, R104, RZ, PT, P1 ;  /* 0x000000ff6800720c */ /* 0x000fe20003f25310 */
[----:B------:R-:W-:-:S04]  /*4d90*/  DEPBAR.LE SB0, 0x0 ;  /* 0x000080000000791a */ /* 0x000fc80000000000 */
[----:B------:R-:W-:Y:S01]  /*4da0*/  ISETP.NE.U32.AND P0, PT, RZ, UR6, PT ;  /* 0x00000006ff007c0c */ /* 0x000fe2000bf05070 */
[----:B------:R-:W-:Y:S03]  /*4db0*/  BSSY B0, `(.L_x_95) ;  /* 0x0000014000007945 */ /* 0x000fe60003800000 */
[----:B------:R-:W-:-:S13]  /*4dc0*/  ISETP.NE.AND.EX P0, PT, RZ, UR7, PT, P0 ;  /* 0x00000007ff007c0c */ /* 0x000fda000bf05300 */
[----:B------:R-:W-:Y:S05]  /*4dd0*/  @P0 BRA P1, `(.L_x_96) ;  /* 0x0000000000440947 */ /* 0x000fea0000800000 */
[----:B------:R-:W-:-:S04]  /*4de0*/  ISETP.NE.U32.AND P0, PT, R103, RZ, PT ;  /* 0x000000ff6700720c */ /* 0x000fc80003f05070 */
[----:B------:R-:W-:-:S13]  /*4df0*/  ISETP.NE.AND.EX P0, PT, R104, RZ, PT, P0 ;  /* 0x000000ff6800720c */ /* 0x000fda0003f05300 */
[----:B------:R-:W-:Y:S05]  /*4e00*/  @!P0 BRA `(.L_x_97) ;  /* 0x00000000002c8947 */ /* 0x000fea0003800000 */
[----:B------:R-:W-:-:S13]  /*4e10*/  LOP3.LUT P0, RZ, R90, 0xff, RZ, 0xc0, !PT ;  /* 0x000000ff5aff7812 */ /* 0x000fda000780c0ff */
[----:B------:R-:W-:Y:S05]  /*4e20*/  @!P0 BRA `(.L_x_98) ;  /* 0x0000000000108947 */ /* 0x000fea0003800000 */
[----:B-----5:R-:W-:-:S13]  /*4e30*/  FSETP.NEU.AND P0, PT, R91, RZ, PT ;  /* 0x000000ff5b00720b */ /* 0x020fda0003f0d000 */
[----:B------:R-:W-:Y:S05]  /*4e40*/  @!P0 BREAK B0 ;  /* 0x0000000000008942 */ /* 0x000fea0003800000 */
[----:B------:R-:W-:Y:S05]  /*4e50*/  @P0 BRA `(.L_x_96) ;  /* 0x0000000000240947 */ /* 0x000fea0003800000 */
[----:B------:R-:W-:Y:S05]  /*4e60*/  BRA `(.L_x_14) ;  /* 0x0000002800847947 */ /* 0x000fea0003800000 */
.L_x_98:
[----:B------:R-:W-:-:S04]  /*4e70*/  ISETP.NE.U32.AND P0, PT, RZ, UR6, PT ;  /* 0x00000006ff007c0c */ /* 0x000fc8000bf05070 */
[----:B------:R-:W-:-:S13]  /*4e80*/  ISETP.NE.AND.EX P0, PT, RZ, UR7, PT, P0 ;  /* 0x00000007ff007c0c */ /* 0x000fda000bf05300 */
[----:B------:R-:W-:Y:S05]  /*4e90*/  @!P0 BREAK B0 ;  /* 0x0000000000008942 */ /* 0x000fea0003800000 */
[----:B------:R-:W-:Y:S05]  /*4ea0*/  @P0 BRA `(.L_x_96) ;  /* 0x0000000000100947 */ /* 0x000fea0003800000 */
[----:B------:R-:W-:Y:S05]  /*4eb0*/  BRA `(.L_x_14) ;  /* 0x0000002800707947 */ /* 0x000fea0003800000 */
.L_x_97:
[----:B-----5:R-:W-:-:S13]  /*4ec0*/  FSETP.NEU.AND P0, PT, R91, RZ, PT ;  /* 0x000000ff5b00720b */ /* 0x020fda0003f0d000 */
[----:B------:R-:W-:Y:S05]  /*4ed0*/  @!P0 BREAK B0 ;  /* 0x0000000000008942 */ /* 0x000fea0003800000 */
[----:B------:R-:W-:Y:S05]  /*4ee0*/  @!P0 BRA `(.L_x_14) ;  /* 0x0000002800648947 */ /* 0x000fea0003800000 */
.L_x_96:
[----:B-1----:R-:W-:Y:S05]  /*4ef0*/  BSYNC B0 ;  /* 0x0000000000007941 */ /* 0x002fea0003800000 */
.L_x_95:
[----:B------:R-:W-:-:S04]  /*4f00*/  LOP3.LUT R18, R18, 0x1, RZ, 0xfc, !PT ;  /* 0x0000000112127812 */ /* 0x000fc800078efcff */
[----:B------:R-:W-:-:S13]  /*4f10*/  ISETP.NE.AND P0, PT, R18, 0x3, PT ;  /* 0x000000031200780c */ /* 0x000fda0003f05270 */
[----:B------:R-:W-:Y:S05]  /*4f20*/  @!P0 BRA `(.L_x_99) ;  /* 0x0000000000048947 */ /* 0x000fea0003800000 */
[----:B------:R-:W-:Y:S01]  /*4f30*/  BPT.TRAP 0x1 ;  /* 0x000000040000795c */ /* 0x000fe20000300000 */
.L_x_99:
[----:B------:R-:W1:Y:S01]  /*4f40*/  S2UR UR5, SR_CgaCtaId ;  /* 0x00000000000579c3 */ /* 0x000e620000008800 */
[----:B------:R-:W-:Y:S02]  /*4f50*/  UMOV UR4, 0x400 ;  /* 0x0000040000047882 */ /* 0x000fe40000000000 */
[----:B-1----:R-:W-:-:S04]  /*4f60*/  ULEA UR4, UR5, UR4, 0x18 ;  /* 0x0000000405047291 */ /* 0x002fc8000f8ec03f */
[----:B------:R-:W-:-:S04]  /*4f70*/  ULEA UR4, UR40, UR4, 0x3 ;  /* 0x0000000428047291 */ /* 0x000fc8000f8e183f */
[----:B------:R-:W-:-:S04]  /*4f80*/  UIADD3 UR4, UR4, 0x80, URZ ;  /* 0x0000008004047890 */ /* 0x000fc8000fffe03f */
[----:B------:R-:W-:-:S09]  /*4f90*/  UPRMT UR4, UR5, 0x654, UR4 ;  /* 0x0000065405047896 */ /* 0x000fd20008000004 */
[----:B------:R-:W-:Y:S01]  /*4fa0*/  SYNCS.ARRIVE.TRANS64.RED.A1T0 RZ, [UR4], RZ ;  /* 0x000000ffffff79a7 */ /* 0x000fe20008100404 */
[----:B------:R-:W-:Y:S05]  /*4fb0*/  BRA `(.L_x_14) ;  /* 0x0000002800307947 */ /* 0x000fea0003800000 */
.L_x_13:
[----:B------:R-:W-:Y:S01]  /*4fc0*/  ULDC.64 UR4, c[0x0][0x8f8] ;  /* 0x00023e0000047ab9 */ /* 0x000fe20000000a00 */
[----:B------:R-:W-:Y:S01]  /*4fd0*/  PRMT R10, RZ, 0x7610, R10 ;  /* 0x00007610ff0a7816 */ /* 0x000fe2000000000a */
[----:B------:R-:W-:Y:S01]  /*4fe0*/  IMAD.MOV.U32 R22, RZ, RZ, -0x1 ;  /* 0xffffffffff167424 */ /* 0x000fe200078e00ff */
[----:B------:R-:W-:Y:S01]  /*4ff0*/  ISETP.GE.U32.AND P1, PT, R16, UR4, PT ;  /* 0x0000000410007c0c */ /* 0x000fe2000bf26070 */
[----:B------:R-:W-:Y:S02]  /*5000*/  IMAD.MOV.U32 R21, RZ, RZ, -0x1 ;  /* 0xffffffffff157424 */ /* 0x000fe400078e00ff */
[----:B------:R-:W-:Y:S01]  /*5010*/  IMAD.MOV.U32 R20, RZ, RZ, -0x1 ;  /* 0xffffffffff147424 */ /* 0x000fe200078e00ff */
[----:B------:R-:W-:-:S13]  /*5020*/  ISETP.GE.U32.AND.EX P1, PT, R17, UR5, PT, P1 ;  /* 0x0000000511007c0c */ /* 0x000fda000bf26110 */
        /* <DEDUP_REMOVED lines=10> */
[----:B--2---:R-:W-:-:S04]  /*50d0*/  IADD3 R15, P1, R16, R11, RZ ;  /* 0x0000000b100f7210 */ /* 0x004fc80007f3e0ff */
[----:B------:R-:W-:-:S05]  /*50e0*/  IADD3.X R25, RZ, R17, RZ, P1, !PT ;  /* 0x00000011ff197210 */ /* 0x000fca0000ffe4ff */
[----:B------:R-:W-:-:S04]  /*50f0*/  IMAD.WIDE.U32 R10, R25, R20, RZ ;  /* 0x00000014190a7225 */ /* 0x000fc800078e00ff */
[----:B------:R-:W-:-:S04]  /*5100*/  IMAD.WIDE.U32 R12, P1, R15, R21, R10 ;  /* 0x000000150f0c7225 */ /* 0x000fc8000782000a */
[----:B------:R-:W-:-:S04]  /*5110*/  IMAD.WIDE.U32 R10, R15, R20, RZ ;  /* 0x000000140f0a7225 */ /* 0x000fc800078e00ff */
[----:B------:R-:W-:Y:S01]  /*5120*/  IMAD.X R15, RZ, RZ, RZ, P1 ;  /* 0x000000ffff0f7224 */ /* 0x000fe200008e06ff */
[----:B------:R-:W-:Y:S01]  /*5130*/  IADD3 RZ, P1, R11, R12, RZ ;  /* 0x0000000c0bff7210 */ /* 0x000fe20007f3e0ff */
[----:B------:R-:W-:-:S04]  /*5140*/  IMAD.MOV.U32 R14, RZ, RZ, R13 ;  /* 0x000000ffff0e7224 */ /* 0x000fc800078e000d */
[----:B------:R-:W-:-:S08]  /*5150*/  IMAD.WIDE.U32.X R14, R25, R21, R14, P1 ;  /* 0x00000015190e7225 */ /* 0x000fd000008e040e */
.L_x_101:
[----:B------:R-:W2:Y:S01]  /*5160*/  LDC.64 R30, c[0x0][0x8e8] ;  /* 0x00023a00ff1e7b82 */ /* 0x000ea20000000a00 */
[-CC-:B------:R-:W-:Y:S01]  /*5170*/  SHF.R.U64 R24, R14, R22.reuse, R15.reuse ;  /* 0x000000160e187219 */ /* 0x180fe2000000120f */
[----:B------:R-:W-:Y:S01]  /*5180*/  IMAD.MOV.U32 R32, RZ, RZ, 0x1 ;  /* 0x00000001ff207424 */ /* 0x000fe200078e00ff */
[----:B------:R-:W-:Y:S02]  /*5190*/  SHF.R.U32.HI R10, RZ, R22, R15 ;  /* 0x00000016ff0a7219 */ /* 0x000fe4000001160f */
[----:B------:R-:W-:-:S03]  /*51a0*/  IADD3 R13, P1, RZ, -R24, RZ ;  /* 0x80000018ff0d7210 */ /* 0x000fc60007f3e0ff */
[----:B------:R-:W3:Y:S02]  /*51b0*/  LDC R14, c[0x0][0x8c0] ;  /* 0x00023000ff0e7b82 */ /* 0x000ee40000000800 */
[----:B------:R-:W-:-:S04]  /*51c0*/  IMAD.X R11, RZ, RZ, ~R10, P1 ;  /* 0x000000ffff0b7224 */ /* 0x000fc800008e0e0a */
[-C--:B------:R-:W-:Y:S02]  /*51d0*/  IMAD R12, R11, R26.reuse, RZ ;  /* 0x0000001a0b0c7224 */ /* 0x080fe400078e02ff */
[----:B------:R-:W4:Y:S01]  /*51e0*/  LDC R22, c[0x0][0x8b0] ;  /* 0x00022c00ff167b82 */ /* 0x000f220000000800 */
[----:B------:R-:W-:-:S04]  /*51f0*/  IMAD.WIDE.U32 R10, R13, R26, R16 ;  /* 0x0000001a0d0a7225 */ /* 0x000fc800078e0010 */
[----:B------:R-:W-:Y:S02]  /*5200*/  IMAD R13, R13, R27, R12 ;  /* 0x0000001b0d0d7224 */ /* 0x000fe400078e020c */
[----:B------:R-:W-:Y:S01]  /*5210*/  IMAD.MOV.U32 R12, RZ, RZ, -0x1 ;  /* 0xffffffffff0c7424 */ /* 0x000fe200078e00ff */
[----:B------:R-:W5:Y:S01]  /*5220*/  LDC R29, c[0x0][0x900] ;  /* 0x00024000ff1d7b82 */ /* 0x000f620000000800 */
[----:B------:R-:W-:Y:S01]  /*5230*/  IMAD.IADD R11, R11, 0x1, R13 ;  /* 0x000000010b0b7824 */ /* 0x000fe200078e020d */
[----:B--2---:R-:W-:-:S04]  /*5240*/  ISETP.NE.U32.AND P1, PT, R30, RZ, PT ;  /* 0x000000ff1e00720c */ /* 0x004fc80003f25070 */
[----:B------:R-:W-:Y:S02]  /*5250*/  ISETP.NE.AND.EX P1, PT, R31, RZ, PT, P1 ;  /* 0x000000ff1f00720c */ /* 0x000fe40003f25310 */
        /* <DEDUP_REMOVED lines=24> */
.L_x_102:
[----:B------:R-:W-:Y:S01]  /*53e0*/  ISETP.NE.AND P1, PT, R2, 0x1, PT ;  /* 0x000000010200780c */ /* 0x000fe20003f25270 */
[----:B--2---:R-:W-:Y:S01]  /*53f0*/  VIADD R13, R26, 0xffffffff ;  /* 0xffffffff1a0d7836 */ /* 0x004fe20000000000 */
[----:B---3--:R-:W-:Y:S02]  /*5400*/  SHF.R.U64 R10, R10, R27, R11 ;  /* 0x0000001b0a0a7219 */ /* 0x008fe4000000120b */
[----:B------:R-:W-:Y:S02]  /*5410*/  SHF.L.U32 R32, R32, R29, RZ ;  /* 0x0000001d20207219 */ /* 0x000fe400000006ff */
[----:B------:R-:W-:Y:S01]  /*5420*/  LOP3.LUT R7, R25, R34, RZ, 0xc0, !PT ;  /* 0x0000002219077212 */ /* 0x000fe200078ec0ff */
[----:B------:R-:W-:-:S04]  /*5430*/  IMAD.MOV R11, RZ, RZ, -R10 ;  /* 0x000000ffff0b7224 */ /* 0x000fc800078e0a0a */
[----:B------:R-:W-:Y:S02]  /*5440*/  IMAD R7, R32, R10, R7 ;  /* 0x0000000a20077224 */ /* 0x000fe400078e0207 */
[----:B------:R-:W-:Y:S01]  /*5450*/  @P1 IMAD R8, R9, R23, R6 ;  /* 0x0000001709081224 */ /* 0x000fe200078e0206 */
[----:B------:R-:W-:Y:S01]  /*5460*/  LOP3.LUT R9, R20, R13, RZ, 0xc0, !PT ;  /* 0x0000000d14097212 */ /* 0x000fe200078ec0ff */
[----:B----4-:R-:W-:Y:S02]  /*5470*/  IMAD R6, R11, R28, R22 ;  /* 0x0000001c0b067224 */ /* 0x010fe400078e0216 */
[----:B-1----:R-:W-:Y:S02]  /*5480*/  IMAD R8, R7, R33, R8 ;  /* 0x0000002107087224 */ /* 0x002fe400078e0208 */
[----:B------:R-:W-:Y:S02]  /*5490*/  IMAD R7, R6, R26, R9 ;  /* 0x0000001a06077224 */ /* 0x000fe400078e0209 */
[----:B------:R-:W-:-:S02]  /*54a0*/  IMAD.MOV.U32 R10, RZ, RZ, 0x1 ;  /* 0x00000001ff0a7424 */ /* 0x000fc400078e00ff */
[----:B------:R-:W-:Y:S01]  /*54b0*/  IMAD.MOV.U32 R20, RZ, RZ, R24 ;  /* 0x000000ffff147224 */ /* 0x000fe200078e0018 */
[----:B------:R-:W-:Y:S02]  /*54c0*/  SEL R21, R7, R8, !P1 ;  /* 0x0000000807157207 */ /* 0x000fe40004800000 */
[----:B------:R-:W-:-:S07]  /*54d0*/  SEL R22, R8, R7, !P1 ;  /* 0x0000000708167207 */ /* 0x000fce0004800000 */
.L_x_100:
[----:B------:R-:W-:-:S08]  /*54e0*/  NOP ;  /* 0x0000000000007918 */ /* 0x000fd00000000000 */
[----:B------:R-:W2:-:S00]  /*54f0*/  USETMAXREG.DEALLOC.CTAPOOL 0x28 ;  /* 0x00000028000079c8 */ /* 0x000e8000080e0500 */
[----:B--2---:R-:W-:-:S13]  /*5500*/  ISETP.NE.AND P1, PT, R3, 0x1, PT ;  /* 0x000000010300780c */ /* 0x004fda0003f25270 */
[----:B------:R-:W-:Y:S05]  /*5510*/  @!P1 BRA `(.L_x_14) ;  /* 0x0000002000d89947 */ /* 0x000fea0003800000 */
[----:B------:R-:W-:Y:S05]  /*5520*/  @!P4 BRA `(.L_x_103) ;  /* 0x0000001000acc947 */ /* 0x000fea0003800000 */
[----:B------:R-:W-:-:S13]  /*5530*/  ISETP.NE.OR P0, PT, R3, 0x2, P0 ;  /* 0x000000020300780c */ /* 0x000fda0000705670 */
[----:B------:R-:W-:Y:S05]  /*5540*/  @P0 BRA `(.L_x_14) ;  /* 0x0000002000cc0947 */ /* 0x000fea0003800000 */
[----:B------:R-:W-:-:S13]  /*5550*/  LOP3.LUT P1, RZ, R10, 0xff, RZ, 0xc0, !PT ;  /* 0x000000ff0aff7812 */ /* 0x000fda000782c0ff */
[----:B------:R-:W-:Y:S05]  /*5560*/  @!P1 BRA `(.L_x_104) ;  /* 0x0000000000189947 */ /* 0x000fea0003800000 */
[----:B------:R-:W-:Y:S01]  /*5570*/  UMOV UR4, 0x400 ;  /* 0x0000040000047882 */ /* 0x000fe20000000000 */
[----:B------:R-:W-:Y:S01]  /*5580*/  IMAD.MOV.U32 R0, RZ, RZ, RZ ;  /* 0x000000ffff007224 */ /* 0x000fe200078e00ff */
[----:B-1----:R-:W-:-:S04]  /*5590*/  ULEA UR4, UR36, UR4, 0x18 ;  /* 0x0000000424047291 */ /* 0x002fc8000f8ec03f */
[----:B------:R-:W-:-:S05]  /*55a0*/  SHF.L.U32 R0, R0, 0x1f, RZ ;  /* 0x0000001f00007819 */ /* 0x000fca00000006ff */
[----:B------:R-:W1:Y:S02]  /*55b0*/  SYNCS.PHASECHK.TRANS64.TRYWAIT P0, [UR4+0xa8], R0 ;  /* 0x0000a800ff0075a7 */ /* 0x000e640008000144 */
[----:B-1----:R-:W-:Y:S05]  /*55c0*/  @!P0 BRA `(.L_x_105) ;  /* 0x0000002400348947 */ /* 0x002fea0003800000 */
.L_x_104:
[----:B-1----:R-:W-:Y:S01]  /*55d0*/  PRMT R0, RZ, 0x7610, R0 ;  /* 0x00007610ff007816 */ /* 0x002fe20000000000 */
[----:B------:R-:W-:Y:S06]  /*55e0*/  @P3 BRA `(.L_x_106) ;  /* 0x0000000000243947 */ /* 0x000fec0003800000 */
[----:B------:R-:W-:Y:S02]  /*55f0*/  ULDC.64 UR4, c[0x0][0x588] ;  /* 0x0001620000047ab9 */ /* 0x000fe40000000a00 */
[----:B------:R-:W-:-:S04]  /*5600*/  ISETP.NE.U32.AND P0, PT, RZ, UR4, PT ;  /* 0x00000004ff007c0c */ /* 0x000fc8000bf05070 */
[----:B------:R-:W-:-:S13]  /*5610*/  ISETP.NE.AND.EX P0, PT, RZ, UR5, PT, P0 ;  /* 0x00000005ff007c0c */ /* 0x000fda000bf05300 */
[----:B------:R-:W-:Y:S05]  /*5620*/  @!P0 BRA `(.L_x_107) ;  /* 0x00000000000c8947 */ /* 0x000fea0003800000 */
[----:B------:R1:W5:Y:S01]  /*5630*/  LDG.E R3, desc[UR52][R4.64] ;  /* 0x0000003404037981 */ /* 0x000362000c1e1900 */
[----:B------:R-:W-:Y:S01]  /*5640*/  IMAD.MOV.U32 R0, RZ, RZ, 0x1 ;  /* 0x00000001ff007424 */ /* 0x000fe200078e00ff */
[----:B------:R-:W-:Y:S06]  /*5650*/  BRA `(.L_x_106) ;  /* 0x0000000000087947 */ /* 0x000fec0003800000 */
.L_x_107:
[----:B------:R-:W2:Y:S01]  /*5660*/  LDC R3, c[0x0][0x580] ;  /* 0x00016000ff037b82 */ /* 0x000ea20000000800 */
[----:B------:R-:W-:-:S07]  /*5670*/  IMAD.MOV.U32 R0, RZ, RZ, 0x1 ;  /* 0x00000001ff007424 */ /* 0x000fce00078e00ff */
.L_x_106:
[----:B------:R-:W-:Y:S01]  /*5680*/  MOV R8, 0x1 ;  /* 0x0000000100087802 */ /* 0x000fe20000000f00 */
[----:B------:R-:W-:Y:S06]  /*5690*/  @!P1 BRA `(.L_x_108) ;  /* 0x0000000c00e09947 */ /* 0x000fec0003800000 */
[----:B------:R-:W3:Y:S01]  /*56a0*/  LDC R9, c[0x0][0x900] ;  /* 0x00024000ff097b82 */ /* 0x000ee20000000800 */
[----:B-1----:R-:W-:Y:S01]  /*56b0*/  IMAD.MOV.U32 R4, RZ, RZ, -0x1 ;  /* 0xffffffffff047424 */ /* 0x002fe200078e00ff */
[----:B------:R-:W-:Y:S01]  /*56c0*/  LOP3.LUT R10, R18, 0x2, RZ, 0xfc, !PT ;  /* 0x00000002120a7812 */ /* 0x000fe200078efcff */
[----:B------:R-:W-:Y:S01]  /*56d0*/  IMAD.MOV.U32 R6, RZ, RZ, 0x1 ;  /* 0x00000001ff067424 */ /* 0x000fe200078e00ff */
[----:B------:R-:W-:Y:S01]  /*56e0*/  ULDC.64 UR6, c[0x0][0x198] ;  /* 0x0000660000067ab9 */ /* 0x000fe20000000a00 */
[----:B------:R-:W-:Y:S01]  /*56f0*/  IMAD.MOV.U32 R8, RZ, RZ, 0x1 ;  /* 0x00000001ff087424 */ /* 0x000fe200078e00ff */
[----:B------:R-:W-:Y:S01]  /*5700*/  ULDC.64 UR14, c[0x0][0x588] ;  /* 0x00016200000e7ab9 */ /* 0x000fe20000000a00 */
[----:B------:R-:W-:Y:S01]  /*5710*/  ULDC.64 UR22, c[0x0][0x8f8] ;  /* 0x00023e0000167ab9 */ /* 0x000fe20000000a00 */
[----:B------:R-:W1:Y:S01]  /*5720*/  LDC R11, c[0x0][0x8a8] ;  /* 0x00022a00ff0b7b82 */ /* 0x000e620000000800 */
[----:B------:R-:W-:Y:S01]  /*5730*/  ULDC.64 UR24, c[0x0][0x590] ;  /* 0x0001640000187ab9 */ /* 0x000fe20000000a00 */
[----:B---3--:R-:W-:-:S02]  /*5740*/  SHF.L.U32 R4, R4, R9, RZ ;  /* 0x0000000904047219 */ /* 0x008fc400000006ff */
[----:B------:R-:W-:Y:S02]  /*5750*/  SHF.L.U32 R9, R6, R9, RZ ;  /* 0x0000000906097219 */ /* 0x000fe400000006ff */
[----:B------:R-:W-:Y:S01]  /*5760*/  LOP3.LUT R12, RZ, R4, RZ, 0x33, !PT ;  /* 0x00000004ff0c7212 */ /* 0x000fe200078e33ff */
[----:B-1----:R-:W-:-:S07]  /*5770*/  VIADD R11, R11, 0xffffffff ;  /* 0xffffffff0b0b7836 */ /* 0x002fce0000000000 */
.L_x_140:
[----:B------:R-:W-:Y:S02]  /*5780*/  ISETP.NE.U32.AND P0, PT, RZ, UR24, PT ;  /* 0x00000018ff007c0c */ /* 0x000fe4000bf05070 */
[----:B------:R-:W-:Y:S02]  /*5790*/  R2UR UR19, R22 ;  /* 0x00000000161372ca */ /* 0x000fe400000e0000 */
[----:B------:R-:W-:Y:S02]  /*57a0*/  R2UR UR18, R21 ;  /* 0x00000000151272ca */ /* 0x000fe400000e0000 */
[----:B------:R-:W-:-:S09]  /*57b0*/  ISETP.NE.AND.EX P0, PT, RZ, UR25, PT, P0 ;  /* 0x00000019ff007c0c */ /* 0x000fd2000bf05300 */
[----:B------:R-:W-:Y:S02]  /*57c0*/  USHF.L.U32 UR19, UR19, 0x7, URZ ;  /* 0x0000000713137899 */ /* 0x000fe4000800063f */
[----:B------:R-:W-:Y:S02]  /*57d0*/  USHF.L.U32 UR18, UR18, 0x7, URZ ;  /* 0x0000000712127899 */ /* 0x000fe4000800063f */
[----:B--234-:R-:W-:Y:S10]  /*57e0*/  @!P0 BRA `(.L_x_109) ;  /* 0x00000000002c8947 */ /* 0x01cff40003800000 */
[----:B------:R-:W-:-:S04]  /*57f0*/  ISETP.NE.U32.AND P1, PT, RZ, UR14, PT ;  /* 0x0000000eff007c0c */ /* 0x000fc8000bf25070 */
[----:B------:R-:W-:-:S13]  /*5800*/  ISETP.NE.AND.EX P1, PT, RZ, UR15, PT, P1 ;  /* 0x0000000fff007c0c */ /* 0x000fda000bf25310 */
[----:B------:R-:W-:Y:S05]  /*5810*/  @!P1 BRA `(.L_x_110) ;  /* 0x0000000000189947 */ /* 0x000fea0003800000 */
[----:B------:R-:W1:Y:S01]  /*5820*/  LDC.64 R4, c[0x0][0x588] ;  /* 0x00016200ff047b82 */ /* 0x000e620000000a00 */
[----:B--2--5:R-:W-:-:S04]  /*5830*/  IMAD R3, R20, UR24, RZ ;  /* 0x0000001814037c24 */ /* 0x024fc8000f8e02ff */
[----:B-1----:R-:W-:-:S05]  /*5840*/  IMAD.WIDE R4, R3, 0x4, R4 ;  /* 0x0000000403047825 */ /* 0x002fca00078e0204 */
[----:B------:R1:W5:Y:S01]  /*5850*/  LDG.E R3, desc[UR52][R4.64] ;  /* 0x0000003404037981 */ /* 0x000362000c1e1900 */
[----:B------:R-:W-:Y:S01]  /*5860*/  IMAD.MOV.U32 R0, RZ, RZ, 0x1 ;  /* 0x00000001ff007424 */ /* 0x000fe200078e00ff */
[----:B------:R-:W-:Y:S06]  /*5870*/  BRA `(.L_x_109) ;  /* 0x0000000000087947 */ /* 0x000fec0003800000 */
.L_x_110:
[----:B--2--5:R-:W3:Y:S01]  /*5880*/  LDC R3, c[0x0][0x580] ;  /* 0x00016000ff037b82 */ /* 0x024ee20000000800 */
[----:B------:R-:W-:-:S07]  /*5890*/  IMAD.MOV.U32 R0, RZ, RZ, 0x1 ;  /* 0x00000001ff007424 */ /* 0x000fce00078e00ff */
.L_x_109:
[----:B------:R-:W-:Y:S05]  /*58a0*/  @!P0 BRA `(.L_x_111) ;  /* 0x00000000001c8947 */ /* 0x000fea0003800000 */
[----:B------:R-:W-:-:S13]  /*58b0*/  LOP3.LUT P2, RZ, R0, 0xff, RZ, 0xc0, !PT ;  /* 0x000000ff00ff7812 */ /* 0x000fda000784c0ff */
[----:B-1----:R-:W1:Y:S02]  /*58c0*/  @!P2 LDC.64 R4, c[0x0][0x588] ;  /* 0x00016200ff04ab82 */ /* 0x002e640000000a00 */
[----:B-1----:R-:W-:-:S04]  /*58d0*/  @!P2 ISETP.NE.U32.AND P0, PT, R4, RZ, PT ;  /* 0x000000ff0400a20c */ /* 0x002fc80003f05070 */
[----:B------:R-:W-:Y:S02]  /*58e0*/  @!P2 ISETP.NE.AND.EX P1, PT, R5, RZ, PT, P0 ;  /* 0x000000ff0500a20c */ /* 0x000fe40003f25300 */
[----:B--23-5:R-:W-:Y:S02]  /*58f0*/  @P2 FSETP.EQ.AND P0, PT, R3, RZ, PT ;  /* 0x000000ff0300220b */ /* 0x02cfe40003f02000 */
[----:B------:R-:W-:Y:S01]  /*5900*/  @!P2 PLOP3.LUT P0, PT, P1, PT, PT, 0x8, 0x0 ;  /* 0x000000000000a81c */ /* 0x000fe20000f0e170 */
[----:B------:R-:W-:-:S12]  /*5910*/  BRA `(.L_x_112) ;  /* 0x0000000000047947 */ /* 0x000fd80003800000 */
.L_x_111:
[----:B--23-5:R-:W-:-:S13]  /*5920*/  FSETP.EQ.AND P0, PT, R3, RZ, PT ;  /* 0x000000ff0300720b */ /* 0x02cfda0003f02000 */
.L_x_112:
[----:B------:R-:W-:Y:S02]  /*5930*/  ISETP.NE.AND P2, PT, R10, 0x3, PT ;  /* 0x000000030a00780c */ /* 0x000fe40003f45270 */
[----:B------:R-:W-:-:S04]  /*5940*/  ELECT P1, URZ, PT ;  /* 0x00000000003f782f */ /* 0x000fc80003820000 */
[----:B------:R-:W-:-:S07]  /*5950*/  PLOP3.LUT P0, PT, P1, P0, PT, 0x20, 0x0 ;  /* 0x000000000000781c */ /* 0x000fce0000f00470 */
[----:B------:R-:W-:Y:S06]  /*5960*/  @!P2 BRA `(.L_x_113) ;  /* 0x000000000004a947 */ /* 0x000fec0003800000 */
[----:B------:R-:W-:Y:S01]  /*5970*/  BPT.TRAP 0x1 ;  /* 0x000000040000795c */ /* 0x000fe20000300000 */
.L_x_113:
[----:B------:R-:W2:Y:S01]  /*5980*/  S2UR UR36, SR_CgaCtaId ;  /* 0x00000000002479c3 */ /* 0x000ea20000008800 */
[----:B------:R-:W-:Y:S01]  /*5990*/  UMOV UR4, 0x400 ;  /* 0x0000040000047882 */ /* 0x000fe20000000000 */
[----:B-1----:R-:W-:Y:S01]  /*59a0*/  SHF.L.U32 R4, R8, 0x1f, RZ ;  /* 0x0000001f08047819 */ /* 0x002fe200000006ff */
[----:B--2---:R-:W-:-:S09]  /*59b0*/  ULEA UR5, UR36, UR4, 0x18 ;  /* 0x0000000424057291 */ /* 0x004fd2000f8ec03f */
[----:B------:R-:W1:Y:S02]  /*59c0*/  SYNCS.PHASECHK.TRANS64.TRYWAIT P1, [UR5+0x80], R4 ;  /* 0x00008004ff0075a7 */ /* 0x000e640008020145 */
[----:B-1----:R-:W-:Y:S05]  /*59d0*/  @!P1 BRA `(.L_x_114) ;  /* 0x0000002000489947 */ /* 0x002fea0003800000 */
.L_x_173:
[----:B------:R-:W-:Y:S04]  /*59e0*/  BSSY B0, `(.L_x_115) ;  /* 0x000000e000007945 */ /* 0x000fe80003800000 */
[----:B------:R-:W-:Y:S05]  /*59f0*/  @!P0 BRA `(.L_x_116) ;  /* 0x0000000000308947 */ /* 0x000fea0003800000 */
[----:B------:R-:W-:Y:S01]  /*5a00*/  R2UR UR20, R20 ;  /* 0x00000000141472ca */ /* 0x000fe200000e0000 */
[----:B------:R-:W-:Y:S02]  /*5a10*/  UIADD3 UR8, UP0, UR6, 0x3f0, URZ ;  /* 0x000003f006087890 */ /* 0x000fe4000ff1e03f */
[----:B------:R-:W-:Y:S02]  /*5a20*/  UIADD3 UR16, UR5, 0x200, URZ ;  /* 0x0000020005107890 */ /* 0x000fe4000fffe03f */
[----:B------:R-:W-:Y:S02]  /*5a30*/  UIADD3 UR17, UR5, 0x60, URZ ;  /* 0x0000006005117890 */ /* 0x000fe4000fffe03f */
[----:B------:R-:W-:Y:S01]  /*5a40*/  UIADD3.X UR9, URZ, UR7, URZ, UP0, !UPT ;  /* 0x000000073f097290 */ /* 0x000fe200087fe43f */
[----:B------:R-:W-:Y:S01]  /*5a50*/  UMOV UR10, 0x0 ;  /* 0x00000000000a7882 */ /* 0x000fe20000000000 */
[----:B------:R-:W-:-:S07]  /*5a60*/  UMOV UR11, 0x10000000 ;  /* 0x10000000000b7882 */ /* 0x000fce0000000000 */
[----:B------:R2:W-:Y:S02]  /*5a70*/  UTMALDG.3D [UR16], [UR8], desc[UR10] ;  /* 0x00000a10080075b4 */ /* 0x0005e40008011000 */
[----:B--2---:R-:W-:Y:S05]  /*5a80*/  @!P2 BRA `(.L_x_117) ;  /* 0x000000000004a947 */ /* 0x004fea0003800000 */
[----:B------:R-:W-:Y:S01]  /*5a90*/  BPT.TRAP 0x1 ;  /* 0x000000040000795c */ /* 0x000fe20000300000 */
.L_x_117:
[----:B-1----:R-:W1:Y:S02]  /*5aa0*/  LDC R5, c[0x0][0x800] ;  /* 0x00020000ff057b82 */ /* 0x002e640000000800 */
[----:B-1----:R2:W-:Y:S02]  /*5ab0*/  SYNCS.ARRIVE.TRANS64.RED.A0TR RZ, [UR5+0x60], R5 ;  /* 0x00006005ffff79a7 */ /* 0x0025e40008300405 */
.L_x_116:
[----:B------:R-:W-:Y:S05]  /*5ac0*/  BSYNC B0 ;  /* 0x0000000000007941 */ /* 0x000fea0003800000 */
.L_x_115:
[----:B------:R-:W-:Y:S05]  /*5ad0*/  @!P2 BRA `(.L_x_118) ;  /* 0x000000000004a947 */ /* 0x000fea0003800000 */
[----:B------:R-:W-:Y:S01]  /*5ae0*/  BPT.TRAP 0x1 ;  /* 0x000000040000795c */ /* 0x000fe20000300000 */
.L_x_118:
[----:B------:R-:W-:-:S04]  /*5af0*/  UIADD3 UR4, UR5, 0x60, URZ ;  /* 0x0000006005047890 */ /* 0x000fc8000fffe03f */
[----:B------:R-:W-:-:S09]  /*5b00*/  UPRMT UR4, UR36, 0x654, UR4 ;  /* 0x0000065424047896 */ /* 0x000fd20008000004 */
[----:B------:R-:W-:Y:S01]  /*5b10*/  SYNCS.ARRIVE.TRANS64.RED.A1T0 RZ, [UR4], RZ ;  /* 0x000000ffffff79a7 */ /* 0x000fe20008100404 */
[----:B------:R-:W-:Y:S05]  /*5b20*/  @!P2 BRA `(.L_x_119) ;  /* 0x000000000004a947 */ /* 0x000fea0003800000 */
[----:B------:R-:W-:Y:S01]  /*5b30*/  BPT.TRAP 0x1 ;  /* 0x000000040000795c */ /* 0x000fe20000300000 */
.L_x_119:
[----:B------:R-:W3:Y:S02]  /*5b40*/  SYNCS.PHASECHK.TRANS64.TRYWAIT P1, [UR5+0x88], R4 ;  /* 0x00008804ff0075a7 */ /* 0x000ee40008020145 */
[----:B---3--:R-:W-:Y:S05]  /*5b50*/  @!P1 BRA `(.L_x_120) ;  /* 0x0000002000009947 */ /* 0x008fea0003800000 */
.L_x_174:
[----:B------:R-:W-:Y:S04]  /*5b60*/  BSSY B0, `(.L_x_121) ;  /* 0x0000010000007945 */ /* 0x000fe80003800000 */
[----:B------:R-:W-:Y:S05]  /*5b70*/  @!P0 BRA `(.L_x_122) ;  /* 0x0000000000388947 */ /* 0x000fea0003800000 */
[----:B------:R-:W-:Y:S01]  /*5b80*/  UIADD3 UR16, UP0, UR6, 0x3f0, URZ ;  /* 0x000003f006107890 */ /* 0x000fe2000ff1e03f */
[----:B------:R-:W-:Y:S01]  /*5b90*/  R2UR UR12, R20 ;  /* 0x00000000140c72ca */ /* 0x000fe200000e0000 */
[----:B------:R-:W-:Y:S02]  /*5ba0*/  UIADD3 UR10, UR18, 0x20, URZ ;  /* 0x00000020120a7890 */ /* 0x000fe4000fffe03f */
[----:B------:R-:W-:Y:S02]  /*5bb0*/  UIADD3 UR8, UR5, 0x2200, URZ ;  /* 0x0000220005087890 */ /* 0x000fe4000fffe03f */
[----:B------:R-:W-:Y:S02]  /*5bc0*/  UIADD3 UR9, UR5, 0x68, URZ ;  /* 0x0000006805097890 */ /* 0x000fe4000fffe03f */
[----:B------:R-:W-:Y:S01]  /*5bd0*/  UIADD3.X UR17, URZ, UR7, URZ, UP0, !UPT ;  /* 0x000000073f117290 */ /* 0x000fe200087fe43f */
[----:B------:R-:W-:Y:S01]  /*5be0*/  UMOV UR20, 0x0 ;  /* 0x0000000000147882 */ /* 0x000fe20000000000 */
[----:B------:R-:W-:Y:S01]  /*5bf0*/  UMOV UR21, 0x10000000 ;  /* 0x1000000000157882 */ /* 0x000fe20000000000 */
[----:B------:R-:W-:-:S06]  /*5c00*/  UMOV UR11, UR19 ;  /* 0x00000013000b7c82 */ /* 0x000fcc0008000000 */
[----:B------:R3:W-:Y:S02]  /*5c10*/  UTMALDG.3D [UR8], [UR16], desc[UR20] ;  /* 0x00001408100075b4 */ /* 0x0007e40008011000 */
[----:B---3--:R-:W-:Y:S05]  /*5c20*/  @!P2 BRA `(.L_x_123) ;  /* 0x000000000004a947 */ /* 0x008fea0003800000 */
[----:B------:R-:W-:Y:S01]  /*5c30*/  BPT.TRAP 0x1 ;  /* 0x000000040000795c */ /* 0x000fe20000300000 */
.L_x_123:
[----:B-12---:R-:W1:Y:S02]  /*5c40*/  LDC R5, c[0x0][0x800] ;  /* 0x00020000ff057b82 */ /* 0x006e640000000800 */
[----:B-1----:R3:W-:Y:S02]  /*5c50*/  SYNCS.ARRIVE.TRANS64.RED.A0TR RZ, [UR5+0x68], R5 ;  /* 0x00006805ffff79a7 */ /* 0x0027e40008300405 */
.L_x_122:
[----:B------:R-:W-:Y:S05]  /*5c60*/  BSYNC B0 ;  /* 0x0000000000007941 */ /* 0x000fea0003800000 */
.L_x_121:
[----:B------:R-:W-:Y:S05]  /*5c70*/  @!P2 BRA `(.L_x_124) ;  /* 0x000000000004a947 */ /* 0x000fea0003800000 */
[----:B------:R-:W-:Y:S01]  /*5c80*/  BPT.TRAP 0x1 ;  /* 0x000000040000795c */ /* 0x000fe20000300000 */
.L_x_124:
[----:B------:R-:W-:-:S04]  /*5c90*/  UIADD3 UR4, UR5, 0x68, URZ ;  /* 0x0000006805047890 */ /* 0x000fc8000fffe03f */
[----:B------:R-:W-:-:S09]  /*5ca0*/  UPRMT UR4, UR36, 0x654, UR4 ;  /* 0x0000065424047896 */ /* 0x000fd20008000004 */
[----:B------:R-:W-:Y:S01]  /*5cb0*/  SYNCS.ARRIVE.TRANS64.RED.A1T0 RZ, [UR4], RZ ;  /* 0x000000ffffff79a7 */ /* 0x000fe20008100404 */
[----:B------:R-:W-:Y:S05]  /*5cc0*/  @!P2 BRA `(.L_x_125) ;  /* 0x000000000004a947 */ /* 0x000fea0003800000 */
[----:B------:R-:W-:Y:S01]  /*5cd0*/  BPT.TRAP 0x1 ;  /* 0x000000040000795c */ /* 0x000fe20000300000 */
.L_x_125:
[----:B------:R-:W4:Y:S02]  /*5ce0*/  SYNCS.PHASECHK.TRANS64.TRYWAIT P1, [UR5+0x90], R4 ;  /* 0x00009004ff0075a7 */ /* 0x000f240008020145 */
[----:B----4-:R-:W-:Y:S05]  /*5cf0*/  @!P1 BRA `(.L_x_126) ;  /* 0x0000001c00b09947 */ /* 0x010fea0003800000 */
.L_x_175:
        /* <DEDUP_REMOVED lines=12> */
[----:B----4-:R-:W-:Y:S05]  /*5dc0*/  @!P2 BRA `(.L_x_129) ;  /* 0x000000000004a947 */ /* 0x010fea0003800000 */
[----:B------:R-:W-:Y:S01]  /*5dd0*/  BPT.TRAP 0x1 ;  /* 0x000000040000795c */ /* 0x000fe20000300000 */
.L_x_129:
[----:B-123--:R-:W1:Y:S02]  /*5de0*/  LDC R5, c[0x0][0x800] ;  /* 0x00020000ff057b82 */ /* 0x00ee640000000800 */
[----:B-1----:R4:W-:Y:S02]  /*5df0*/  SYNCS.ARRIVE.TRANS64.RED.A0TR RZ, [UR5+0x70], R5 ;  /* 0x00007005ffff79a7 */ /* 0x0029e40008300405 */
.L_x_128:
[----:B------:R-:W-:Y:S05]  /*5e00*/  BSYNC B0 ;  /* 0x0000000000007941 */ /* 0x000fea0003800000 */
.L_x_127:
[----:B------:R-:W-:Y:S05]  /*5e10*/  @!P2 BRA `(.L_x_130) ;  /* 0x000000000004a947 */ /* 0x000fea0003800000 */
[----:B------:R-:W-:Y:S01]  /*5e20*/  BPT.TRAP 0x1 ;  /* 0x000000040000795c */ /* 0x000fe20000300000 */
.L_x_130:
[----:B------:R-:W-:-:S04]  /*5e30*/  UIADD3 UR4, UR5, 0x70, URZ ;  /* 0x0000007005047890 */ /* 0x000fc8000fffe03f */
[----:B------:R-:W-:-:S09]  /*5e40*/  UPRMT UR4, UR36, 0x654, UR4 ;  /* 0x0000065424047896 */ /* 0x000fd20008000004 */
[----:B------:R-:W-:Y:S01]  /*5e50*/  SYNCS.ARRIVE.TRANS64.RED.A1T0 RZ, [UR4], RZ ;  /* 0x000000ffffff79a7 */ /* 0x000fe20008100404 */
[----:B------:R-:W-:Y:S05]  /*5e60*/  @!P2 BRA `(.L_x_131) ;  /* 0x000000000004a947 */ /* 0x000fea0003800000 */
[----:B------:R-:W-:Y:S01]  /*5e70*/  BPT.TRAP 0x1 ;  /* 0x000000040000795c */ /* 0x000fe20000300000 */
.L_x_131:
[----:B------:R-:W5:Y:S02]  /*5e80*/  SYNCS.PHASECHK.TRANS64.TRYWAIT P1, [UR5+0x98], R4 ;  /* 0x00009804ff0075a7 */ /* 0x000f640008020145 */
[----:B-----5:R-:W-:Y:S05]  /*5e90*/  @!P1 BRA `(.L_x_132) ;  /* 0x0000001c00609947 */ /* 0x020fea0003800000 */
.L_x_176:
[----:B------:R-:W-:Y:S04]  /*5ea0*/  BSSY B0, `(.L_x_133) ;  /* 0x0000010000007945 */ /* 0x000fe80003800000 */
[----:B------:R-:W-:Y:S05]  /*5eb0*/  @!P0 BRA `(.L_x_134) ;  /* 0x0000000000388947 */ /* 0x000fea0003800000 */
[----:B------:R-:W-:Y:S01]  /*5ec0*/  R2UR UR12, R20 ;  /* 0x00000000140c72ca */ /* 0x000fe200000e0000 */
[----:B------:R-:W-:Y:S02]  /*5ed0*/  UIADD3 UR16, UP0, UR6, 0x3f0, URZ ;  /* 0x000003f006107890 */ /* 0x000fe4000ff1e03f */
        /* <DEDUP_REMOVED lines=8> */
[----:B-1----:R-:W-:Y:S05]  /*5f60*/  @!P2 BRA `(.L_x_135) ;  /* 0x000000000004a947 */ /* 0x002fea0003800000 */
[----:B------:R-:W-:Y:S01]  /*5f70*/  BPT.TRAP 0x1 ;  /* 0x000000040000795c */ /* 0x000fe20000300000 */
.L_x_135:
[----:B------:R-:W1:Y:S02]  /*5f80*/  LDC R4, c[0x0][0x800] ;  /* 0x00020000ff047b82 */ /* 0x000e640000000800 */
[----:B-1----:R1:W-:Y:S02]  /*5f90*/  SYNCS.ARRIVE.TRANS64.RED.A0TR RZ, [UR5+0x78], R4 ;  /* 0x00007804ffff79a7 */ /* 0x0023e40008300405 */
.L_x_134:
[----:B------:R-:W-:Y:S05]  /*5fa0*/  BSYNC B0 ;  /* 0x0000000000007941 */ /* 0x000fea0003800000 */
.L_x_133:
[----:B------:R-:W-:Y:S05]  /*5fb0*/  @!P2 BRA `(.L_x_136) ;  /* 0x000000000004a947 */ /* 0x000fea0003800000 */
[----:B------:R-:W-:Y:S01]  /*5fc0*/  BPT.TRAP 0x1 ;  /* 0x000000040000795c */ /* 0x000fe20000300000 */
.L_x_136:
[----:B------:R-:W-:Y:S01]  /*5fd0*/  IADD3 R16, P0, R16, UR38, RZ ;  /* 0x0000002610107c10 */ /* 0x000fe2000ff1e0ff */
[----:B------:R-:W-:Y:S01]  /*5fe0*/  UIADD3 UR4, UR5, 0x78, URZ ;  /* 0x0000007805047890 */ /* 0x000fe2000fffe03f */
[----:B------:R-:W-:Y:S01]  /*5ff0*/  LOP3.LUT R8, R8, 0x1, RZ, 0x3c, !PT ;  /* 0x0000000108087812 */ /* 0x000fe200078e3cff */
[----:B------:R-:W-:Y:S01]  /*6000*/  IMAD.MOV.U32 R22, RZ, RZ, -0x1 ;  /* 0xffffffffff167424 */ /* 0x000fe200078e00ff */
[----:B------:R-:W-:Y:S01]  /*6010*/  IADD3.X R17, R17, UR37, RZ, P0, !PT ;  /* 0x0000002511117c10 */ /* 0x000fe200087fe4ff */
[----:B------:R-:W-:Y:S01]  /*6020*/  UPRMT UR4, UR36, 0x654, UR4 ;  /* 0x0000065424047896 */ /* 0x000fe20008000004 */
[----:B------:R-:W-:Y:S01]  /*6030*/  ISETP.GE.U32.AND P0, PT, R16, UR22, PT ;  /* 0x0000001610007c0c */ /* 0x000fe2000bf06070 */
[----:B------:R-:W-:Y:S01]  /*6040*/  IMAD.MOV.U32 R21, RZ, RZ, -0x1 ;  /* 0xffffffffff157424 */ /* 0x000fe200078e00ff */
[----:B-1----:R-:W-:Y:S02]  /*6050*/  PRMT R4, RZ, 0x7610, R4 ;  /* 0x00007610ff047816 */ /* 0x002fe40000000004 */
[----:B------:R-:W-:-:S02]  /*6060*/  ISETP.GE.U32.AND.EX P0, PT, R17, UR23, PT, P0 ;  /* 0x0000001711007c0c */ /* 0x000fc4000bf06100 */
[----:B------:R-:W-:Y:S02]  /*6070*/  MOV R20, 0xffffffff ;  /* 0xffffffff00147802 */ /* 0x000fe40000000f00 */
[----:B------:R-:W-:Y:S09]  /*6080*/  SYNCS.ARRIVE.TRANS64.RED.A1T0 RZ, [UR4], RZ ;  /* 0x000000ffffff79a7 */ /* 0x000ff20008100404 */
[----:B------:R-:W-:Y:S05]  /*6090*/  @P0 BRA `(.L_x_137) ;  /* 0x0000000400580947 */ /* 0x000fea0003800000 */
[----:B------:R-:W1:Y:S01]  /*60a0*/  S2R R13, SR_CTAID.X ;  /* 0x00000000000d7919 */ /* 0x000e620000002500 */
[----:B------:R-:W5:Y:S01]  /*60b0*/  LDC.64 R14, c[0x0][0x8d0] ;  /* 0x00023400ff0e7b82 */ /* 0x000f620000000a00 */
[----:B------:R-:W-:Y:S01]  /*60c0*/  ULDC UR4, c[0x0][0x150] ;  /* 0x0000540000047ab9 */ /* 0x000fe20000000800 */
[----:B------:R-:W-:Y:S01]  /*60d0*/  IMAD.MOV.U32 R22, RZ, RZ, R17 ;  /* 0x000000ffff167224 */ /* 0x000fe200078e0011 */
[----:B------:R-:W2:Y:S05]  /*60e0*/  S2R R20, SR_CTAID.Y ;  /* 0x0000000000147919 */ /* 0x000eaa0000002600 */
[----:B------:R-:W3:Y:S08]  /*60f0*/  LDC R6, c[0x0][0x144] ;  /* 0x00005100ff067b82 */ /* 0x000ef00000000800 */
[----:B------:R-:W3:Y:S01]  /*6100*/  LDC R21, c[0x0][0x8d8] ;  /* 0x00023600ff157b82 */ /* 0x000ee20000000800 */
[----:B-----5:R-:W-:-:S04]  /*6110*/  ISETP.NE.U32.AND P0, PT, R14, RZ, PT ;  /* 0x000000ff0e00720c */ /* 0x020fc80003f05070 */
[----:B------:R-:W-:Y:S02]  /*6120*/  ISETP.NE.AND.EX P0, PT, R15, RZ, PT, P0 ;  /* 0x000000ff0f00720c */ /* 0x000fe40003f05300 */
[----:B-1----:R-:W-:Y:S02]  /*6130*/  I2FP.F32.U32 R4, R13 ;  /* 0x0000000d00047245 */ /* 0x002fe40000201000 */
[----:B--2---:R-:W-:-:S03]  /*6140*/  I2FP.F32.U32 R23, R20 ;  /* 0x0000001400177245 */ /* 0x004fc60000201000 */
[----:B------:R-:W-:-:S06]  /*6150*/  FMUL R4, R4, UR4 ;  /* 0x0000000404047c20 */ /* 0x000fcc0008400000 */
[----:B------:R-:W3:Y:S02]  /*6160*/  F2I.U32.TRUNC.NTZ R4, R4 ;  /* 0x0000000400047305 */ /* 0x000ee4000020f000 */
[----:B---34-:R-:W-:-:S04]  /*6170*/  IMAD.MOV R5, RZ, RZ, -R4 ;  /* 0x000000ffff057224 */ /* 0x018fc800078e0a04 */
[----:B------:R-:W-:Y:S02]  /*6180*/  IMAD R13, R6, R5, R13 ;  /* 0x00000005060d7224 */ /* 0x000fe400078e020d */
[----:B------:R-:W-:Y:S01]  /*6190*/  IMAD.MOV.U32 R6, RZ, RZ, R16 ;  /* 0x000000ffff067224 */ /* 0x000fe200078e0010 */
[----:B------:R-:W-:Y:S06]  /*61a0*/  @!P0 BRA `(.L_x_138) ;  /* 0x0000000000308947 */ /* 0x000fec0003800000 */
[----:B------:R-:W1:Y:S02]  /*61b0*/  LDC R5, c[0x0][0x8dc] ;  /* 0x00023700ff057b82 */ /* 0x000e640000000800 */
[----:B-1----:R-:W-:-:S05]  /*61c0*/  IADD3 R5, P0, R16, R5, RZ ;  /* 0x0000000510057210 */ /* 0x002fca0007f1e0ff */
[----:B------:R-:W-:-:S04]  /*61d0*/  IMAD.X R19, RZ, RZ, R17, P0 ;  /* 0x000000ffff137224 */ /* 0x000fc800000e0611 */
[----:B------:R-:W-:-:S04]  /*61e0*/  IMAD.WIDE.U32 R6, R19, R14, RZ ;  /* 0x0000000e13067225 */ /* 0x000fc800078e00ff */
[----:B------:R-:W-:-:S04]  /*61f0*/  IMAD.WIDE.U32 R6, P0, R5, R15, R6 ;  /* 0x0000000f05067225 */ /* 0x000fc80007800006 */
[----:B------:R-:W-:-:S04]  /*6200*/  IMAD.WIDE.U32 R4, R5, R14, RZ ;  /* 0x0000000e05047225 */ /* 0x000fc800078e00ff */
[----:B------:R-:W-:Y:S01]  /*6210*/  IMAD.MOV.U32 R4, RZ, RZ, R7 ;  /* 0x000000ffff047224 */ /* 0x000fe200078e0007 */
[----:B------:R-:W-:Y:S01]  /*6220*/  IADD3 RZ, P1, R5, R6, RZ ;  /* 0x0000000605ff7210 */ /* 0x000fe20007f3e0ff */
[----:B------:R-:W-:-:S04]  /*6230*/  IMAD.X R5, RZ, RZ, RZ, P0 ;  /* 0x000000ffff057224 */ /* 0x000fc800000e06ff */
[----:B------:R-:W-:-:S04]  /*6240*/  IMAD.WIDE.U32.X R4, R19, R15, R4, P1 ;  /* 0x0000000f13047225 */ /* 0x000fc800008e0404 */
[----:B------:R-:W-:Y:S02]  /*6250*/  IMAD.MOV.U32 R6, RZ, RZ, R4 ;  /* 0x000000ffff067224 */ /* 0x000fe400078e0004 */
[----:B------:R-:W-:-:S07]  /*6260*/  IMAD.MOV.U32 R22, RZ, RZ, R5 ;  /* 0x000000ffff167224 */ /* 0x000fce00078e0005 */
.L_x_138:
[----:B------:R-:W-:Y:S01]  /*6270*/  ULDC UR4, c[0x0][0x154] ;  /* 0x0000550000047ab9 */ /* 0x000fe20000000800 */
[----:B------:R-:W1:Y:S01]  /*6280*/  LDC R7, c[0x0][0x148] ;  /* 0x00005200ff077b82 */ /* 0x000e620000000800 */
[----:B------:R-:W-:Y:S01]  /*6290*/  FMUL R14, R23, UR4 ;  /* 0x00000004170e7c20 */ /* 0x000fe20008400000 */
[----:B------:R-:W-:Y:S02]  /*62a0*/  ISETP.NE.AND P2, PT, R2, 0x1, PT ;  /* 0x000000010200780c */ /* 0x000fe40003f45270 */
[-CC-:B------:R-:W-:Y:S02]  /*62b0*/  SHF.R.U64 R19, R6, R21.reuse, R22.reuse ;  /* 0x0000001506137219 */ /* 0x180fe40000001216 */
[----:B------:R-:W-:Y:S01]  /*62c0*/  SHF.R.U32.HI R21, RZ, R21, R22 ;  /* 0x00000015ff157219 */ /* 0x000fe20000011616 */
[----:B------:R-:W2:Y:S01]  /*62d0*/  F2I.U32.TRUNC.NTZ R14, R14 ;  /* 0x0000000e000e7305 */ /* 0x000ea2000020f000 */
[----:B------:R-:W3:Y:S01]  /*62e0*/  LDC.64 R4, c[0x0][0x8c8] ;  /* 0x00023200ff047b82 */ /* 0x000ee20000000a00 */
[----:B------:R-:W-:-:S04]  /*62f0*/  IADD3 R23, P0, RZ, -R19, RZ ;  /* 0x80000013ff177210 */ /* 0x000fc80007f1e0ff */
[----:B------:R-:W-:-:S03]  /*6300*/  IADD3.X R21, RZ, ~R21, RZ, P0, !PT ;  /* 0x80000015ff157210 */ /* 0x000fc600007fe4ff */
[----:B------:R-:W4:Y:S01]  /*6310*/  LDC R22, c[0x0][0x8c0] ;  /* 0x00023000ff167b82 */ /* 0x000f220000000800 */
[----:B--2---:R-:W-:-:S07]  /*6320*/  IMAD.MOV R15, RZ, RZ, -R14 ;  /* 0x000000ffff0f7224 */ /* 0x004fce00078e0a0e */
[----:B------:R-:W2:Y:S01]  /*6330*/  LDC R27, c[0x0][0x900] ;  /* 0x00024000ff1b7b82 */ /* 0x000ea20000000800 */
[----:B-1----:R-:W-:-:S07]  /*6340*/  @P2 IMAD R13, R7, R15, R20 ;  /* 0x0000000f070d2224 */ /* 0x002fce00078e0214 */
[----:B------:R-:W1:Y:S01]  /*6350*/  LDC.64 R14, c[0x0][0x8e8] ;  /* 0x00023a00ff0e7b82 */ /* 0x000e620000000a00 */
[----:B---3--:R-:W-:-:S04]  /*6360*/  IMAD R6, R21, R4, RZ ;  /* 0x0000000415067224 */ /* 0x008fc800078e02ff */
[C---:B------:R-:W-:Y:S02]  /*6370*/  IMAD R7, R23.reuse, R5, R6 ;  /* 0x0000000517077224 */ /* 0x040fe400078e0206 */
[----:B------:R-:W-:Y:S01]  /*6380*/  IMAD.WIDE.U32 R4, R23, R4, R16 ;  /* 0x0000000417047225 */ /* 0x000fe200078e0010 */
[----:B------:R-:W3:Y:S03]  /*6390*/  LDC R6, c[0x0][0x8b0] ;  /* 0x00022c00ff067b82 */ /* 0x000ee60000000800 */
[----:B------:R-:W-:-:S05]  /*63a0*/  IMAD.IADD R5, R5, 0x1, R7 ;  /* 0x0000000105057824 */ /* 0x000fca00078e0207 */
[-CC-:B----4-:R-:W-:Y:S01]  /*63b0*/  SHF.R.U64 R26, R4, R22.reuse, R5.reuse ;  /* 0x00000016041a7219 */ /* 0x190fe20000001205 */
[----:B------:R-:W4:Y:S01]  /*63c0*/  LDC R25, c[0x0][0x8f0] ;  /* 0x00023c00ff197b82 */ /* 0x000f220000000800 */
[----:B------:R-:W-:Y:S02]  /*63d0*/  SHF.R.U32.HI R5, RZ, R22, R5 ;  /* 0x00000016ff057219 */ /* 0x000fe40000011605 */
[----:B-1----:R-:W-:-:S05]  /*63e0*/  ISETP.NE.U32.AND P0, PT, R14, RZ, PT ;  /* 0x000000ff0e00720c */ /* 0x002fca0003f05070 */
[----:B------:R-:W1:Y:S01]  /*63f0*/  LDC R24, c[0x0][0x8e0] ;  /* 0x00023800ff187b82 */ /* 0x000e620000000800 */
[----:B------:R-:W-:Y:S02]  /*6400*/  ISETP.NE.AND.EX P0, PT, R15, RZ, PT, P0 ;  /* 0x000000ff0f00720c */ /* 0x000fe40003f05300 */
[----:B---3--:R-:W-:-:S05]  /*6410*/  SHF.R.U64 R23, R26, R6, R5 ;  /* 0x000000061a177219 */ /* 0x008fca0000001205 */
[----:B------:R-:W3:Y:S01]  /*6420*/  LDC R22, c[0x0][0x8b8] ;  /* 0x00022e00ff167b82 */ /* 0x000ee20000000800 */
[----:B------:R-:W-:-:S04]  /*6430*/  SHF.R.U32.HI R4, RZ, R6, R5 ;  /* 0x00000006ff047219 */ /* 0x000fc80000011605 */
[-CC-:B--2---:R-:W-:Y:S02]  /*6440*/  SHF.R.U64 R21, R23, R27.reuse, R4.reuse ;  /* 0x0000001b17157219 */ /* 0x184fe40000001204 */
[----:B------:R-:W-:Y:S01]  /*6450*/  SHF.R.U32.HI R27, RZ, R27, R4 ;  /* 0x0000001bff1b7219 */ /* 0x000fe20000011604 */
[----:B------:R-:W2:Y:S02]  /*6460*/  LDC R20, c[0x0][0x8a8] ;  /* 0x00022a00ff147b82 */ /* 0x000ea40000000800 */
[----:B------:R-:W-:Y:S02]  /*6470*/  IMAD.MOV.U32 R4, RZ, RZ, R21 ;  /* 0x000000ffff047224 */ /* 0x000fe400078e0015 */
[----:B------:R-:W-:Y:S01]  /*6480*/  IMAD.MOV.U32 R5, RZ, RZ, R27 ;  /* 0x000000ffff057224 */ /* 0x000fe200078e001b */
[----:B----4-:R-:W-:Y:S06]  /*6490*/  @!P0 BRA `(.L_x_139) ;  /* 0x0000000000288947 */ /* 0x010fec0003800000 */
[----:B------:R-:W4:Y:S02]  /*64a0*/  LDC R4, c[0x0][0x8f4] ;  /* 0x00023d00ff047b82 */ /* 0x000f240000000800 */
[----:B----4-:R-:W-:-:S05]  /*64b0*/  IADD3 R5, P0, R21, R4, RZ ;  /* 0x0000000415057210 */ /* 0x010fca0007f1e0ff */
[----:B------:R-:W-:-:S04]  /*64c0*/  IMAD.X R27, RZ, RZ, R27, P0 ;  /* 0x000000ffff1b7224 */ /* 0x000fc800000e061b */
[----:B------:R-:W-:-:S04]  /*64d0*/  IMAD.WIDE.U32 R6, R27, R14, RZ ;  /* 0x0000000e1b067225 */ /* 0x000fc800078e00ff */
[----:B------:R-:W-:-:S04]  /*64e0*/  IMAD.WIDE.U32 R6, P0, R5, R15, R6 ;  /* 0x0000000f05067225 */ /* 0x000fc80007800006 */
[----:B------:R-:W-:-:S04]  /*64f0*/  IMAD.WIDE.U32 R4, R5, R14, RZ ;  /* 0x0000000e05047225 */ /* 0x000fc800078e00ff */
[----:B------:R-:W-:Y:S01]  /*6500*/  IMAD.MOV.U32 R4, RZ, RZ, R7 ;  /* 0x000000ffff047224 */ /* 0x000fe200078e0007 */
[----:B------:R-:W-:Y:S01]  /*6510*/  IADD3 RZ, P1, R5, R6, RZ ;  /* 0x0000000605ff7210 */ /* 0x000fe20007f3e0ff */
[----:B------:R-:W-:-:S04]  /*6520*/  IMAD.X R5, RZ, RZ, RZ, P0 ;  /* 0x000000ffff057224 */ /* 0x000fc800000e06ff */
[----:B------:R-:W-:-:S08]  /*6530*/  IMAD.WIDE.U32.X R4, R27, R15, R4, P1 ;  /* 0x0000000f1b047225 */ /* 0x000fd000008e0404 */
.L_x_139:
[----:B------:R-:W-:Y:S02]  /*6540*/  SHF.R.U64 R25, R4, R25, R5 ;  /* 0x0000001904197219 */ /* 0x000fe40000001205 */
[----:B------:R-:W-:Y:S02]  /*6550*/  LOP3.LUT R4, R23, R12, RZ, 0xc0, !PT ;  /* 0x0000000c17047212 */ /* 0x000fe400078ec0ff */
[----:B------:R-:W-:Y:S01]  /*6560*/  LOP3.LUT R26, R26, R11, RZ, 0xc0, !PT ;  /* 0x0000000b1a1a7212 */ /* 0x000fe200078ec0ff */
[----:B------:R-:W-:Y:S02]  /*6570*/  IMAD.MOV R5, RZ, RZ, -R25 ;  /* 0x000000ffff057224 */ /* 0x000fe400078e0a19 */
[----:B------:R-:W-:Y:S02]  /*6580*/  IMAD R4, R9, R25, R4 ;  /* 0x0000001909047224 */ /* 0x000fe400078e0204 */
[----:B-1----:R-:W-:Y:S02]  /*6590*/  IMAD R21, R5, R24, R21 ;  /* 0x0000001805157224 */ /* 0x002fe400078e0215 */
[----:B---3--:R-:W-:Y:S01]  /*65a0*/  IMAD R22, R4, R22, R13 ;  /* 0x0000001604167224 */ /* 0x008fe200078e020d */
[----:B------:R-:W-:Y:S01]  /*65b0*/  MOV R4, 0x1 ;  /* 0x0000000100047802 */ /* 0x000fe20000000f00 */
[----:B--2---:R-:W-:-:S02]  /*65c0*/  IMAD R5, R21, R20, R26 ;  /* 0x0000001415057224 */ /* 0x004fc400078e021a */
[----:B------:R-:W-:-:S03]  /*65d0*/  IMAD.MOV.U32 R20, RZ, RZ, R19 ;  /* 0x000000ffff147224 */ /* 0x000fc600078e0013 */
[----:B------:R-:W-:Y:S02]  /*65e0*/  SEL R21, R5, R22, !P2 ;  /* 0x0000001605157207 */ /* 0x000fe40005000000 */
[----:B------:R-:W-:-:S07]  /*65f0*/  SEL R22, R22, R5, !P2 ;  /* 0x0000000516167207 */ /* 0x000fce0005000000 */
.L_x_137:
[----:B------:R-:W-:-:S13]  /*6600*/  LOP3.LUT P0, RZ, R4, 0xff, RZ, 0xc0, !PT ;  /* 0x000000ff04ff7812 */ /* 0x000fda000780c0ff */
[----:B------:R-:W-:Y:S05]  /*6610*/  @P0 BRA `(.L_x_140) ;  /* 0xfffffff000580947 */ /* 0x000fea000383ffff */
.L_x_108:
[----:B------:R-:W-:-:S13]  /*6620*/  ELECT P0, URZ, PT ;  /* 0x00000000003f782f */ /* 0x000fda0003800000 */
[----:B------:R-:W-:Y:S05]  /*6630*/  @!P0 BRA `(.L_x_14) ;  /* 0x0000001000908947 */ /* 0x000fea0003800000 */
[----:B------:R-:W-:-:S04]  /*6640*/  LOP3.LUT R18, R18, 0x2, RZ, 0xfc, !PT ;  /* 0x0000000212127812 */ /* 0x000fc800078efcff */
[----:B------:R-:W-:-:S13]  /*6650*/  ISETP.NE.AND P1, PT, R18, 0x3, PT ;  /* 0x000000031200780c */ /* 0x000fda0003f25270 */
[----:B------:R-:W-:Y:S05]  /*6660*/  @!P1 BRA `(.L_x_141) ;  /* 0x0000000000049947 */ /* 0x000fea0003800000 */
[----:B------:R-:W-:Y:S01]  /*6670*/  BPT.TRAP 0x1 ;  /* 0x000000040000795c */ /* 0x000fe20000300000 */
.L_x_141:
[----:B--2--5:R-:W-:Y:S01]  /*6680*/  IMAD.U32 R3, RZ, RZ, UR36 ;  /* 0x00000024ff037e24 */ /* 0x024fe2000f8e00ff */
[----:B------:R-:W-:Y:S02]  /*6690*/  MOV R2, 0x400 ;  /* 0x0000040000027802 */ /* 0x000fe40000000f00 */
[----:B------:R-:W-:Y:S02]  /*66a0*/  SHF.L.U32 R0, R8, 0x1f, RZ ;  /* 0x0000001f08007819 */ /* 0x000fe400000006ff */
[----:B------:R-:W-:-:S04]  /*66b0*/  LEA R3, R3, R2, 0x18 ;  /* 0x0000000203037211 */ /* 0x000fc800078ec0ff */
[----:B------:R-:W2:Y:S02]  /*66c0*/  SYNCS.PHASECHK.TRANS64.TRYWAIT P0, [R3+URZ+0x80], R0 ;  /* 0x00008000030075a7 */ /* 0x000ea4000800017f */
[----:B--2---:R-:W-:Y:S05]  /*66d0*/  @!P0 BRA `(.L_x_142) ;  /* 0x0000001400688947 */ /* 0x004fea0003800000 */
.L_x_177:
[----:B------:R-:W-:Y:S05]  /*66e0*/  @!P1 BRA `(.L_x_143) ;  /* 0x0000000000049947 */ /* 0x000fea0003800000 */
[----:B------:R-:W-:Y:S01]  /*66f0*/  BPT.TRAP 0x1 ;  /* 0x000000040000795c */ /* 0x000fe20000300000 */
.L_x_143:
[----:B------:R-:W5:Y:S02]  /*6700*/  SYNCS.PHASECHK.TRANS64.TRYWAIT P0, [R3+URZ+0x88], R0 ;  /* 0x00008800030075a7 */ /* 0x000f64000800017f */
[----:B-----5:R-:W-:Y:S05]  /*6710*/  @!P0 BRA `(.L_x_144) ;  /* 0x00000014006c8947 */ /* 0x020fea0003800000 */
.L_x_178:
[----:B------:R-:W-:Y:S05]  /*6720*/  @!P1 BRA `(.L_x_145) ;  /* 0x0000000000049947 */ /* 0x000fea0003800000 */
[----:B------:R-:W-:Y:S01]  /*6730*/  BPT.TRAP 0x1 ;  /* 0x000000040000795c */ /* 0x000fe20000300000 */
.L_x_145:
[----:B------:R-:W5:Y:S02]  /*6740*/  SYNCS.PHASECHK.TRANS64.TRYWAIT P0, [R3+URZ+0x90], R0 ;  /* 0x00009000030075a7 */ /* 0x000f64000800017f */
[----:B-----5:R-:W-:Y:S05]  /*6750*/  @!P0 BRA `(.L_x_146) ;  /* 0x0000001400708947 */ /* 0x020fea0003800000 */
.L_x_179:
[----:B------:R-:W-:Y:S05]  /*6760*/  @!P1 BRA `(.L_x_147) ;  /* 0x0000000000049947 */ /* 0x000fea0003800000 */
[----:B------:R-:W-:Y:S01]  /*6770*/  BPT.TRAP 0x1 ;  /* 0x000000040000795c */ /* 0x000fe20000300000 */
.L_x_147:
[----:B------:R-:W-:-:S07]  /*6780*/  SHF.L.U32 R8, R8, 0x1f, RZ ;  /* 0x0000001f08087819 */ /* 0x000fce00000006ff */
.L_x_148:
[----:B------:R1:W1:Y:S02]  /*6790*/  SYNCS.PHASECHK.TRANS64.TRYWAIT P0, [R3+URZ+0x98], R8 ;  /* 0x00009808030075a7 */ /* 0x000264000800017f */
[----:B-1----:R-:W-:Y:S05]  /*67a0*/  @!P0 NANOSLEEP.SYNCS 0x989680 ;  /* 0x009896800000895d */ /* 0x002fea0003900000 */
[----:B------:R-:W1:Y:S02]  /*67b0*/  @!P0 SYNCS.PHASECHK.TRANS64 P0, [R3+URZ+0x98], R8 ;  /* 0x00009808030085a7 */ /* 0x000e64000800007f */
[----:B-1----:R-:W-:Y:S05]  /*67c0*/  @P0 BRA `(.L_x_14) ;  /* 0x00000010002c0947 */ /* 0x002fea0003800000 */
[----:B------:R-:W-:Y:S05]  /*67d0*/  BRA `(.L_x_148) ;  /* 0xfffffffc00ec7947 */ /* 0x000fea000383ffff */
.L_x_103:
[----:B------:R-:W-:Y:S01]  /*67e0*/  LOP3.LUT P0, RZ, R10, 0xff, RZ, 0xc0, !PT ;  /* 0x000000ff0aff7812 */ /* 0x000fe2000780c0ff */
[----:B------:R-:W-:Y:S02]  /*67f0*/  IMAD.MOV.U32 R3, RZ, RZ, 0x1 ;  /* 0x00000001ff037424 */ /* 0x000fe400078e00ff */
[----:B------:R-:W-:-:S10]  /*6800*/  IMAD.MOV.U32 R13, RZ, RZ, RZ ;  /* 0x000000ffff0d7224 */ /* 0x000fd400078e00ff */
[----:B------:R-:W-:Y:S05]  /*6810*/  @!P0 BRA `(.L_x_149) ;  /* 0x0000000c001c8947 */ /* 0x000fea0003800000 */
[----:B------:R-:W2:Y:S01]  /*6820*/  LDC R3, c[0x0][0x28c] ;  /* 0x0000a300ff037b82 */ /* 0x000ea20000000800 */
[----:B------:R-:W-:Y:S01]  /*6830*/  ULDC UR7, c[0x0][0x900] ;  /* 0x0002400000077ab9 */ /* 0x000fe20000000800 */
[----:B------:R-:W-:Y:S01]  /*6840*/  UMOV UR8, 0xffffffff ;  /* 0xffffffff00087882 */ /* 0x000fe20000000000 */
[----:B------:R-:W-:Y:S01]  /*6850*/  BSSY B0, `(.L_x_149) ;  /* 0x00000c3000007945 */ /* 0x000fe20003800000 */
[----:B-1----:R-:W-:Y:S01]  /*6860*/  USHF.L.U32 UR4, UR36, 0x6, URZ ;  /* 0x0000000624047899 */ /* 0x002fe2000800063f */
[----:B------:R-:W-:Y:S01]  /*6870*/  IMAD.MOV.U32 R11, RZ, RZ, 0x1 ;  /* 0x00000001ff0b7424 */ /* 0x000fe200078e00ff */
[----:B------:R-:W-:Y:S01]  /*6880*/  USHF.L.U32 UR5, UR36, 0xc, URZ ;  /* 0x0000000c24057899 */ /* 0x000fe2000800063f */
[----:B------:R-:W-:Y:S01]  /*6890*/  LOP3.LUT R10, R19, 0x2, RZ, 0xfc, !PT ;  /* 0x00000002130a7812 */ /* 0x000fe200078efcff */
[----:B------:R-:W-:Y:S01]  /*68a0*/  USHF.L.U32 UR8, UR8, UR7, URZ ;  /* 0x0000000708087299 */ /* 0x000fe2000800063f */
[----:B------:R-:W-:Y:S01]  /*68b0*/  IMAD.MOV.U32 R13, RZ, RZ, RZ ;  /* 0x000000ffff0d7224 */ /* 0x000fe200078e00ff */
[----:B------:R-:W-:Y:S01]  /*68c0*/  ULDC UR6, c[0x0][0x8a8] ;  /* 0x00022a0000067ab9 */ /* 0x000fe20000000800 */
[----:B------:R-:W-:Y:S01]  /*68d0*/  UMOV UR9, 0x1 ;  /* 0x0000000100097882 */ /* 0x000fe20000000000 */
[----:B------:R-:W-:-:S02]  /*68e0*/  ULOP3.LUT UR4, UR4, 0x40, URZ, 0xc0, !UPT ;  /* 0x0000004004047892 */ /* 0x000fc4000f8ec03f */
[----:B------:R-:W-:Y:S02]  /*68f0*/  ULOP3.LUT UR5, UR5, 0x1000, URZ, 0xc0, !UPT ;  /* 0x0000100005057892 */ /* 0x000fe4000f8ec03f */
[----:B------:R-:W-:Y:S02]  /*6900*/  UIADD3 UR17, UR6, -0x1, URZ ;  /* 0xffffffff06117890 */ /* 0x000fe4000fffe03f */
[----:B------:R-:W-:Y:S02]  /*6910*/  USHF.L.U32 UR19, UR9, UR7, URZ ;  /* 0x0000000709137299 */ /* 0x000fe4000800063f */
[----:B------:R-:W-:Y:S01]  /*6920*/  ULOP3.LUT UR18, URZ, UR8, URZ, 0x33, !UPT ;  /* 0x000000083f127292 */ /* 0x000fe2000f8e333f */
[----:B------:R-:W-:Y:S01]  /*6930*/  ULDC.64 UR22, c[0x0][0x198] ;  /* 0x0000660000167ab9 */ /* 0x000fe20000000a00 */
[----:B--2---:R-:W-:-:S05]  /*6940*/  VIADD R3, R3, 0x3f ;  /* 0x0000003f03037836 */ /* 0x004fca0000000000 */
[----:B------:R-:W-:-:S04]  /*6950*/  SHF.R.S32.HI R4, RZ, 0x1f, R3 ;  /* 0x0000001fff047819 */ /* 0x000fc80000011403 */
[----:B------:R-:W-:Y:S01]  /*6960*/  LEA.HI R4, R4, R3, RZ, 0x6 ;  /* 0x0000000304047211 */ /* 0x000fe200078f30ff */
[----:B------:R-:W-:-:S03]  /*6970*/  IMAD.MOV.U32 R3, RZ, RZ, 0x1 ;  /* 0x00000001ff037424 */ /* 0x000fc600078e00ff */
[----:B------:R-:W-:-:S04]  /*6980*/  SHF.R.S32.HI R8, RZ, 0x6, R4 ;  /* 0x00000006ff087819 */ /* 0x000fc80000011404 */
[----:B------:R-:W-:-:S07]  /*6990*/  IADD3 R9, R8, 0x1, RZ ;  /* 0x0000000108097810 */ /* 0x000fce0007ffe0ff */
.L_x_160:
[----:B------:R-:W-:-:S03]  /*69a0*/  UMOV UR6, 0xffffffff ;  /* 0xffffffff00067882 */ /* 0x000fc60000000000 */
[----:B------:R-:W-:Y:S05]  /*69b0*/  BRA.DIV UR6, `(.L_x_150) ;  /* 0x0000001206ec7947 */ /* 0x000fea000b800000 */
[----:B------:R-:W-:-:S13]  /*69c0*/  ELECT P6, URZ, PT ;  /* 0x00000000003f782f */ /* 0x000fda00038c0000 */
.L_x_182:
[----:B------:R-:W1:Y:S01]  /*69d0*/  LDC R4, c[0x0][0x28c] ;  /* 0x0000a300ff047b82 */ /* 0x000e620000000800 */
[----:B------:R-:W-:Y:S01]  /*69e0*/  BSSY B1, `(.L_x_151) ;  /* 0x0000038000017945 */ /* 0x000fe20003800000 */
[----:B-1----:R-:W-:-:S13]  /*69f0*/  ISETP.LT.OR P6, PT, R4, 0x1, !P6 ;  /* 0x000000010400780c */ /* 0x002fda00077c1670 */
[----:B------:R-:W-:Y:S05]  /*6a00*/  @P6 BRA `(.L_x_152) ;  /* 0x0000000000d46947 */ /* 0x000fea0003800000 */
[----:B------:R-:W-:Y:S01]  /*6a10*/  LEA R21, R21, UR4, 0x7 ;  /* 0x0000000415157c11 */ /* 0x000fe2000f8e38ff */
[----:B------:R-:W-:Y:S02]  /*6a20*/  IMAD.SHL.U32 R22, R22, 0x80, RZ ;  /* 0x0000008016167824 */ /* 0x000fe400078e00ff */
[----:B------:R-:W-:Y:S02]  /*6a30*/  IMAD.MOV.U32 R18, RZ, RZ, RZ ;  /* 0x000000ffff127224 */ /* 0x000fe400078e00ff */
[----:B------:R-:W-:Y:S02]  /*6a40*/  IMAD.MOV.U32 R4, RZ, RZ, R9 ;  /* 0x000000ffff047224 */ /* 0x000fe400078e0009 */
[----:B------:R-:W-:Y:S02]  /*6a50*/  IMAD.MOV.U32 R5, RZ, RZ, R3 ;  /* 0x000000ffff057224 */ /* 0x000fe400078e0003 */
[----:B------:R-:W-:-:S07]  /*6a60*/  IMAD.MOV.U32 R6, RZ, RZ, R13 ;  /* 0x000000ffff067224 */ /* 0x000fce00078e000d */
.L_x_155:
[----:B------:R-:W1:Y:S01]  /*6a70*/  S2R R12, SR_CgaCtaId ;  /* 0x00000000000c7919 */ /* 0x000e620000008800 */
[----:B------:R-:W-:Y:S02]  /*6a80*/  MOV R7, 0x400 ;  /* 0x0000040000077802 */ /* 0x000fe40000000f00 */
[----:B------:R-:W-:Y:S02]  /*6a90*/  LOP3.LUT P1, RZ, R0, 0x7f, RZ, 0xc0, !PT ;  /* 0x0000007f00ff7812 */ /* 0x000fe4000782c0ff */
[----:B-1----:R-:W-:Y:S02]  /*6aa0*/  LEA R15, R12, R7, 0x18 ;  /* 0x000000070c0f7211 */ /* 0x002fe400078ec0ff */
[----:B------:R-:W-:-:S09]  /*6ab0*/  SHF.L.U32 R7, R5, 0x1f, RZ ;  /* 0x0000001f05077819 */ /* 0x000fd200000006ff */
[----:B------:R-:W1:Y:S01]  /*6ac0*/  @!P1 LDC R12, c[0x0][0x500] ;  /* 0x00014000ff0c9b82 */ /* 0x000e620000000800 */
[----:B------:R-:W-:-:S04]  /*6ad0*/  IMAD R14, R6, 0x8, R15 ;  /* 0x00000008060e7824 */ /* 0x000fc800078e020f */
[----:B------:R-:W2:Y:S02]  /*6ae0*/  SYNCS.PHASECHK.TRANS64.TRYWAIT P0, [R14+URZ+0x30], R7 ;  /* 0x000030070e0075a7 */ /* 0x000ea4000800017f */
[----:B--2---:R-:W-:Y:S05]  /*6af0*/  @!P0 BRA `(.L_x_153) ;  /* 0x0000001000bc8947 */ /* 0x004fea0003800000 */
.L_x_183:
[----:B--2---:R-:W-:Y:S01]  /*6b00*/  PRMT R7, R10, 0x9910, RZ ;  /* 0x000099100a077816 */ /* 0x004fe200000000ff */
[----:B-1----:R1:W-:Y:S03]  /*6b10*/  @!P1 SYNCS.ARRIVE.TRANS64 RZ, [R14+URZ], R12 ;  /* 0x0000000c0eff99a7 */ /* 0x0023e6000800003f */
[----:B------:R-:W-:-:S13]  /*6b20*/  ISETP.NE.AND P0, PT, R7, 0x2, PT ;  /* 0x000000020700780c */ /* 0x000fda0003f05270 */
[----:B-1----:R-:W-:Y:S05]  /*6b30*/  @P0 BRA `(.L_x_154) ;  /* 0x0000000000040947 */ /* 0x002fea0003800000 */
[----:B------:R-:W-:Y:S01]  /*6b40*/  BPT.TRAP 0x1 ;  /* 0x000000040000795c */ /* 0x000fe20000300000 */
.L_x_154:
[C---:B------:R-:W-:Y:S01]  /*6b50*/  LEA R7, R6.reuse, UR5, 0xd ;  /* 0x0000000506077c11 */ /* 0x040fe2000f8e68ff */
[--C-:B------:R-:W-:Y:S01]  /*6b60*/  IMAD R12, R6, 0x4000, R15.reuse ;  /* 0x00004000060c7824 */ /* 0x100fe200078e020f */
[----:B------:R-:W-:Y:S01]  /*6b70*/  R2UR UR9, R14 ;  /* 0x000000000e0972ca */ /* 0x000fe200000e0000 */
[----:B------:R-:W-:Y:S01]  /*6b80*/  VIADD R4, R4, 0xffffffff ;  /* 0xffffffff04047836 */ /* 0x000fe20000000000 */
[----:B------:R-:W-:Y:S01]  /*6b90*/  UIADD3 UR6, UP0, UR22, 0xf0, URZ ;  /* 0x000000f016067890 */ /* 0x000fe2000ff1e03f */
[----:B------:R-:W-:Y:S01]  /*6ba0*/  IMAD R7, R7, 0x2, R15 ;  /* 0x0000000207077824 */ /* 0x000fe200078e020f */
[----:B------:R-:W-:Y:S01]  /*6bb0*/  R2UR UR7, R12 ;  /* 0x000000000c0772ca */ /* 0x000fe200000e0000 */
[----:B------:R-:W-:Y:S01]  /*6bc0*/  UIADD3 UR24, UP1, UR22, 0x1f0, URZ ;  /* 0x000001f016187890 */ /* 0x000fe2000ff3e03f */
[----:B------:R-:W-:Y:S01]  /*6bd0*/  R2UR UR11, R22 ;  /* 0x00000000160b72ca */ /* 0x000fe200000e0000 */
[----:B------:R-:W-:Y:S01]  /*6be0*/  UMOV UR14, 0x0 ;  /* 0x00000000000e7882 */ /* 0x000fe20000000000 */
[----:B------:R-:W-:Y:S01]  /*6bf0*/  R2UR UR8, R7 ;  /* 0x00000000070872ca */ /* 0x000fe200000e0000 */
[----:B------:R-:W-:Y:S01]  /*6c00*/  UIADD3.X UR25, URZ, UR23, URZ, UP1, !UPT ;  /* 0x000000173f197290 */ /* 0x000fe20008ffe43f */
[----:B------:R-:W-:Y:S01]  /*6c10*/  R2UR UR10, R18 ;  /* 0x00000000120a72ca */ /* 0x000fe200000e0000 */
[----:B------:R-:W-:Y:S01]  /*6c20*/  UMOV UR15, 0x10000000 ;  /* 0x10000000000f7882 */ /* 0x000fe20000000000 */
[----:B------:R-:W-:Y:S01]  /*6c30*/  R2UR UR12, R20 ;  /* 0x00000000140c72ca */ /* 0x000fe200000e0000 */
[----:B------:R-:W-:Y:S01]  /*6c40*/  UMOV UR21, 0x30000 ;  /* 0x0003000000157882 */ /* 0x000fe20000000000 */
[----:B------:R-:W-:Y:S01]  /*6c50*/  R2UR UR20, R21 ;  /* 0x00000000151472ca */ /* 0x000fe200000e0000 */
[----:B------:R-:W-:Y:S01]  /*6c60*/  VIADD R18, R18, 0x40 ;  /* 0x0000004012127836 */ /* 0x000fe20000000000 */
[----:B------:R-:W-:Y:S01]  /*6c70*/  ISETP.GT.AND P1, PT, R4, 0x1, PT ;  /* 0x000000010400780c */ /* 0x000fe20003f24270 */
[----:B------:R-:W-:Y:S01]  /*6c80*/  UIADD3 UR13, UR7, 0x8400, URZ ;  /* 0x00008400070d7890 */ /* 0x000fe2000fffe03f */
[----:B------:R-:W-:Y:S01]  /*6c90*/  IADD3 R6, R6, 0x1, RZ ;  /* 0x0000000106067810 */ /* 0x000fe20007ffe0ff */
[----:B------:R-:W-:-:S02]  /*6ca0*/  UIADD3.X UR7, URZ, UR23, URZ, UP0, !UPT ;  /* 0x000000173f077290 */ /* 0x000fc400087fe43f */
[----:B------:R-:W-:Y:S01]  /*6cb0*/  UIADD3 UR16, UR8, 0x20400, URZ ;  /* 0x0002040008107890 */ /* 0x000fe2000fffe03f */
[C---:B------:R-:W-:Y:S02]  /*6cc0*/  ISETP.NE.AND P0, PT, R6.reuse, 0x6, PT ;  /* 0x000000060600780c */ /* 0x040fe40003f05270 */
[----:B------:R-:W-:Y:S02]  /*6cd0*/  UMOV UR8, UR13 ;  /* 0x0000000d00087c82 */ /* 0x000fe40008000000 */
[----:B------:R-:W-:Y:S02]  /*6ce0*/  SEL R12, RZ, 0x1, P0 ;  /* 0x00000001ff0c7807 */ /* 0x000fe40000000000 */
[----:B------:R1:W-:Y:S01]  /*6cf0*/  UTMALDG.3D [UR8], [UR6], desc[UR14] ;  /* 0x00000e08060075b4 */ /* 0x0003e20008011000 */
[----:B------:R-:W-:Y:S02]  /*6d00*/  SEL R6, R6, RZ, P0 ;  /* 0x000000ff06067207 */ /* 0x000fe40000000000 */
[----:B------:R-:W-:Y:S01]  /*6d10*/  LOP3.LUT R5, R5, R12, RZ, 0x3c, !PT ;  /* 0x0000000c05057212 */ /* 0x000fe200078e3cff */
[----:B-1----:R-:W-:Y:S01]  /*6d20*/  UMOV UR8, UR16 ;  /* 0x0000001000087c82 */ /* 0x002fe20008000000 */
[----:B------:R-:W-:-:S02]  /*6d30*/  UMOV UR11, UR20 ;  /* 0x00000014000b7c82 */ /* 0x000fc40008000000 */
[----:B------:R1:W-:Y:S02]  /*6d40*/  UTMALDG.3D.MULTICAST [UR8], [UR24], UR21, desc[UR14] ;  /* 0x00000e08180073b4 */ /* 0x0003e40008011815 */
[----:B-1----:R-:W-:Y:S05]  /*6d50*/  @P1 BRA `(.L_x_155) ;  /* 0xfffffffc00441947 */ /* 0x002fea000383ffff */
.L_x_152:
[----:B------:R-:W-:Y:S05]  /*6d60*/  BSYNC B1 ;  /* 0x0000000000017941 */ /* 0x000fea0003800000 */
.L_x_151:
[----:B------:R-:W-:Y:S01]  /*6d70*/  LOP3.LUT P1, RZ, R11, 0xff, RZ, 0xc0, !PT ;  /* 0x000000ff0bff7812 */ /* 0x000fe2000782c0ff */
[C---:B------:R-:W-:Y:S01]  /*6d80*/  IMAD.IADD R13, R8.reuse, 0x1, R13 ;  /* 0x00000001080d7824 */ /* 0x040fe200078e020d */
[----:B------:R-:W-:Y:S01]  /*6d90*/  ULDC.64 UR6, c[0x0][0x8f8] ;  /* 0x00023e0000067ab9 */ /* 0x000fe20000000a00 */
[C---:B------:R-:W-:Y:S01]  /*6da0*/  ISETP.GE.U32.AND P2, PT, R8.reuse, 0x6, PT ;  /* 0x000000060800780c */ /* 0x040fe20003f46070 */
[----:B------:R-:W-:Y:S01]  /*6db0*/  BSSY B1, `(.L_x_156) ;  /* 0x000006a000017945 */ /* 0x000fe20003800000 */
[----:B------:R-:W-:Y:S01]  /*6dc0*/  IMAD.MOV.U32 R22, RZ, RZ, -0x1 ;  /* 0xffffffffff167424 */ /* 0x000fe200078e00ff */
[----:B------:R-:W-:Y:S01]  /*6dd0*/  ISETP.GT.U32.AND P0, PT, R13, 0x5, PT ;  /* 0x000000050d00780c */ /* 0x000fe20003f04070 */
[----:B------:R-:W-:Y:S01]  /*6de0*/  IMAD.MOV.U32 R21, RZ, RZ, -0x1 ;  /* 0xffffffffff157424 */ /* 0x000fe200078e00ff */
[----:B------:R-:W-:Y:S01]  /*6df0*/  PRMT R11, RZ, 0x7610, R11 ;  /* 0x00007610ff0b7816 */ /* 0x000fe2000000000b */
[----:B------:R-:W-:Y:S01]  /*6e00*/  IMAD.MOV.U32 R20, RZ, RZ, -0x1 ;  /* 0xffffffffff147424 */ /* 0x000fe200078e00ff */
[----:B------:R-:W-:-:S03]  /*6e10*/  ISETP.LT.U32.AND P0, PT, R8, 0x6, P0 ;  /* 0x000000060800780c */ /* 0x000fc60000701070 */
[----:B------:R-:W1:Y:S01]  /*6e20*/  @P1 S2R R5, SR_CgaCtaId ;  /* 0x0000000000051919 */ /* 0x000e620000008800 */
[----:B------:R-:W-:-:S04]  /*6e30*/  @P1 MOV R4, 0x400 ;  /* 0x0000040000041802 */ /* 0x000fc80000000f00 */
[----:B-1----:R-:W-:Y:S01]  /*6e40*/  @P1 LEA R6, R5, R4, 0x18 ;  /* 0x0000000405061211 */ /* 0x002fe200078ec0ff */
[----:B------:R-:W-:Y:S01]  /*6e50*/  IMAD.WIDE.U32 R4, R13, -0x55555555, RZ ;  /* 0xaaaaaaab0d047825 */ /* 0x000fe200078e00ff */
[----:B------:R-:W-:Y:S02]  /*6e60*/  SEL R4, RZ, 0x1, !P0 ;  /* 0x00000001ff047807 */ /* 0x000fe40004000000 */
[----:B------:R1:W-:Y:S01]  /*6e70*/  @P1 SYNCS.ARRIVE.TRANS64.A1T0 RZ, [R6+URZ+0xa8], RZ ;  /* 0x0000a8ff06ff19a7 */ /* 0x0003e2000810003f */
[----:B------:R-:W-:Y:S02]  /*6e80*/  IADD3 R16, P1, R16, UR38, RZ ;  /* 0x0000002610107c10 */ /* 0x000fe4000ff3e0ff */
[----:B------:R-:W-:Y:S02]  /*6e90*/  LOP3.LUT R3, R3, R4, RZ, 0x3c, !PT ;  /* 0x0000000403037212 */ /* 0x000fe400078e3cff */
[----:B------:R-:W-:Y:S02]  /*6ea0*/  IADD3.X R17, R17, UR37, RZ, P1, !PT ;  /* 0x0000002511117c10 */ /* 0x000fe40008ffe4ff */
[----:B------:R-:W-:-:S02]  /*6eb0*/  ISETP.GE.U32.AND P0, PT, R16, UR6, PT ;  /* 0x0000000610007c0c */ /* 0x000fc4000bf06070 */
[----:B-1----:R-:W-:Y:S02]  /*6ec0*/  SHF.R.U32.HI R6, RZ, 0x2, R5 ;  /* 0x00000002ff067819 */ /* 0x002fe40000011605 */
[----:B------:R-:W-:Y:S02]  /*6ed0*/  ISETP.GE.U32.AND.EX P0, PT, R17, UR7, PT, P0 ;  /* 0x0000000711007c0c */ /* 0x000fe4000bf06100 */
[----:B------:R-:W-:Y:S01]  /*6ee0*/  @P2 LOP3.LUT R3, R3, 0x1, R6, 0x78, !PT ;  /* 0x0000000103032812 */ /* 0x000fe200078e7806 */
[----:B------:R-:W-:Y:S01]  /*6ef0*/  IMAD R13, R6, -0x6, R13 ;  /* 0xfffffffa060d7824 */ /* 0x000fe200078e020d */
[----:B------:R-:W-:-:S09]  /*6f00*/  PRMT R4, RZ, 0x7610, R4 ;  /* 0x00007610ff047816 */ /* 0x000fd20000000004 */
[----:B------:R-:W-:Y:S05]  /*6f10*/  @P0 BRA `(.L_x_157) ;  /* 0x00000004004c0947 */ /* 0x000fea0003800000 */
[----:B------:R-:W1:Y:S01]  /*6f20*/  S2R R14, SR_CTAID.X ;  /* 0x00000000000e7919 */ /* 0x000e620000002500 */
[----:B------:R-:W-:Y:S01]  /*6f30*/  ULDC.64 UR6, c[0x0][0x8d0] ;  /* 0x0002340000067ab9 */ /* 0x000fe20000000a00 */
[----:B------:R-:W2:Y:S01]  /*6f40*/  LDC R15, c[0x0][0x144] ;  /* 0x00005100ff0f7b82 */ /* 0x000ea20000000800 */
[----:B------:R-:W-:Y:S01]  /*6f50*/  ISETP.NE.U32.AND P0, PT, RZ, UR6, PT ;  /* 0x00000006ff007c0c */ /* 0x000fe2000bf05070 */
[----:B------:R-:W3:Y:S01]  /*6f60*/  S2R R12, SR_CTAID.Y ;  /* 0x00000000000c7919 */ /* 0x000ee20000002600 */
[----:B------:R-:W-:Y:S01]  /*6f70*/  ULDC UR8, c[0x0][0x150] ;  /* 0x0000540000087ab9 */ /* 0x000fe20000000800 */
[----:B------:R-:W-:Y:S01]  /*6f80*/  ULDC UR9, c[0x0][0x8d8] ;  /* 0x0002360000097ab9 */ /* 0x000fe20000000800 */
[----:B------:R-:W-:Y:S01]  /*6f90*/  ISETP.NE.AND.EX P0, PT, RZ, UR7, PT, P0 ;  /* 0x00000007ff007c0c */ /* 0x000fe2000bf05300 */
[----:B------:R-:W-:Y:S01]  /*6fa0*/  IMAD.MOV.U32 R4, RZ, RZ, R16 ;  /* 0x000000ffff047224 */ /* 0x000fe200078e0010 */
[----:B-1----:R-:W-:-:S05]  /*6fb0*/  I2FP.F32.U32 R5, R14 ;  /* 0x0000000e00057245 */ /* 0x002fca0000201000 */
[----:B------:R-:W-:Y:S01]  /*6fc0*/  FMUL R18, R5, UR8 ;  /* 0x0000000805127c20 */ /* 0x000fe20008400000 */
[----:B------:R-:W-:-:S05]  /*6fd0*/  IMAD.MOV.U32 R5, RZ, RZ, R17 ;  /* 0x000000ffff057224 */ /* 0x000fca00078e0011 */
[----:B---3--:R-:W-:Y:S05]  /*6fe0*/  @!P0 BRA `(.L_x_158) ;  /* 0x0000000000288947 */ /* 0x008fea0003800000 */
[----:B------:R-:W-:Y:S02]  /*6ff0*/  ULDC UR8, c[0x0][0x8dc] ;  /* 0x0002370000087ab9 */ /* 0x000fe40000000800 */
[----:B------:R-:W-:-:S04]  /*7000*/  IADD3 R5, P0, R16, UR8, RZ ;  /* 0x0000000810057c10 */ /* 0x000fc8000ff1e0ff */
[----:B------:R-:W-:-:S05]  /*7010*/  IADD3.X R21, RZ, R17, RZ, P0, !PT ;  /* 0x00000011ff157210 */ /* 0x000fca00007fe4ff */
[----:B------:R-:W-:-:S04]  /*7020*/  IMAD.WIDE.U32 R6, R21, UR6, RZ ;  /* 0x0000000615067c25 */ /* 0x000fc8000f8e00ff */
[----:B------:R-:W-:-:S04]  /*7030*/  IMAD.WIDE.U32 R6, P0, R5, UR7, R6 ;  /* 0x0000000705067c25 */ /* 0x000fc8000f800006 */
[----:B------:R-:W-:-:S04]  /*7040*/  IMAD.WIDE.U32 R4, R5, UR6, RZ ;  /* 0x0000000605047c25 */ /* 0x000fc8000f8e00ff */
[----:B------:R-:W-:Y:S01]  /*7050*/  IMAD.MOV.U32 R4, RZ, RZ, R7 ;  /* 0x000000ffff047224 */ /* 0x000fe200078e0007 */
[----:B------:R-:W-:Y:S01]  /*7060*/  IADD3 RZ, P1, R5, R6, RZ ;  /* 0x0000000605ff7210 */ /* 0x000fe20007f3e0ff */
[----:B------:R-:W-:-:S04]  /*7070*/  IMAD.X R5, RZ, RZ, RZ, P0 ;  /* 0x000000ffff057224 */ /* 0x000fc800000e06ff */
[----:B------:R-:W-:-:S08]  /*7080*/  IMAD.WIDE.U32.X R4, R21, UR7, R4, P1 ;  /* 0x0000000715047c25 */ /* 0x000fd000088e0404 */
.L_x_158:
[--C-:B------:R-:W-:Y:S01]  /*7090*/  SHF.R.U64 R20, R4, UR9, R5.reuse ;  /* 0x0000000904147c19 */ /* 0x100fe20008001205 */
[----:B------:R-:W1:Y:S01]  /*70a0*/  F2I.U32.TRUNC.NTZ R18, R18 ;  /* 0x0000001200127305 */ /* 0x000e62000020f000 */
[----:B------:R-:W-:Y:S01]  /*70b0*/  SHF.R.U32.HI R4, RZ, UR9, R5 ;  /* 0x00000009ff047c19 */ /* 0x000fe20008011605 */
[----:B------:R-:W-:Y:S01]  /*70c0*/  ULDC.64 UR6, c[0x0][0x8c8] ;  /* 0x0002320000067ab9 */ /* 0x000fe20000000a00 */
[----:B------:R-:W-:Y:S01]  /*70d0*/  IADD3 R7, P0, RZ, -R20, RZ ;  /* 0x80000014ff077210 */ /* 0x000fe20007f1e0ff */
[----:B------:R-:W-:Y:S01]  /*70e0*/  ULDC.64 UR8, c[0x0][0x8e8] ;  /* 0x00023a0000087ab9 */ /* 0x000fe20000000a00 */
[----:B------:R-:W3:Y:S03]  /*70f0*/  LDC R21, c[0x0][0x148] ;  /* 0x00005200ff157b82 */ /* 0x000ee60000000800 */
[----:B------:R-:W-:Y:S01]  /*7100*/  IMAD.X R4, RZ, RZ, ~R4, P0 ;  /* 0x000000ffff047224 */ /* 0x000fe200000e0e04 */
[----:B------:R-:W-:-:S03]  /*7110*/  ISETP.NE.U32.AND P0, PT, RZ, UR8, PT ;  /* 0x00000008ff007c0c */ /* 0x000fc6000bf05070 */
[----:B------:R-:W-:Y:S01]  /*7120*/  IMAD R6, R4, UR6, RZ ;  /* 0x0000000604067c24 */ /* 0x000fe2000f8e02ff */
[----:B------:R-:W-:Y:S01]  /*7130*/  ISETP.NE.AND.EX P0, PT, RZ, UR9, PT, P0 ;  /* 0x00000009ff007c0c */ /* 0x000fe2000bf05300 */
[----:B------:R-:W-:Y:S01]  /*7140*/  IMAD.WIDE.U32 R4, R7, UR6, R16 ;  /* 0x0000000607047c25 */ /* 0x000fe2000f8e0010 */
[----:B------:R-:W-:-:S03]  /*7150*/  ULDC UR6, c[0x0][0x8c0] ;  /* 0x0002300000067ab9 */ /* 0x000fc60000000800 */
[----:B------:R-:W-:Y:S01]  /*7160*/  IMAD R7, R7, UR7, R6 ;  /* 0x0000000707077c24 */ /* 0x000fe2000f8e0206 */
[----:B------:R-:W-:Y:S01]  /*7170*/  ULDC UR7, c[0x0][0x154] ;  /* 0x0000550000077ab9 */ /* 0x000fe20000000800 */
[----:B-1----:R-:W-:Y:S02]  /*7180*/  IMAD.MOV R6, RZ, RZ, -R18 ;  /* 0x000000ffff067224 */ /* 0x002fe400078e0a12 */
[----:B------:R-:W-:Y:S02]  /*7190*/  IMAD.IADD R5, R5, 0x1, R7 ;  /* 0x0000000105057824 */ /* 0x000fe400078e0207 */
[----:B--2---:R-:W-:Y:S01]  /*71a0*/  IMAD R14, R15, R6, R14 ;  /* 0x000000060f0e7224 */ /* 0x004fe200078e020e */
[----:B------:R-:W-:Y:S02]  /*71b0*/  I2FP.F32.U32 R6, R12 ;  /* 0x0000000c00067245 */ /* 0x000fe40000201000 */
[--C-:B------:R-:W-:Y:S02]  /*71c0*/  SHF.R.U64 R15, R4, UR6, R5.reuse ;  /* 0x00000006040f7c19 */ /* 0x100fe40008001205 */
[----:B------:R-:W-:Y:S01]  /*71d0*/  SHF.R.U32.HI R4, RZ, UR6, R5 ;  /* 0x00000006ff047c19 */ /* 0x000fe20008011605 */
[----:B------:R-:W-:Y:S01]  /*71e0*/  FMUL R6, R6, UR7 ;  /* 0x0000000706067c20 */ /* 0x000fe20008400000 */
[----:B------:R-:W-:-:S02]  /*71f0*/  ULDC UR6, c[0x0][0x8b0] ;  /* 0x00022c0000067ab9 */ /* 0x000fc40000000800 */
[--C-:B------:R-:W-:Y:S01]  /*7200*/  SHF.R.U64 R22, R15, UR6, R4.reuse ;  /* 0x000000060f167c19 */ /* 0x100fe20008001204 */
[----:B------:R1:W2:Y:S01]  /*7210*/  F2I.U32.TRUNC.NTZ R24, R6 ;  /* 0x0000000600187305 */ /* 0x0002a2000020f000 */
[----:B------:R-:W-:Y:S01]  /*7220*/  SHF.R.U32.HI R5, RZ, UR6, R4 ;  /* 0x00000006ff057c19 */ /* 0x000fe20008011604 */
[----:B------:R-:W-:-:S03]  /*7230*/  ULDC UR6, c[0x0][0x900] ;  /* 0x0002400000067ab9 */ /* 0x000fc60000000800 */
[--C-:B------:R-:W-:Y:S02]  /*7240*/  SHF.R.U64 R18, R22, UR6, R5.reuse ;  /* 0x0000000616127c19 */ /* 0x100fe40008001205 */
[----:B------:R-:W-:-:S03]  /*7250*/  SHF.R.U32.HI R23, RZ, UR6, R5 ;  /* 0x00000006ff177c19 */ /* 0x000fc60008011605 */
[----:B------:R-:W-:Y:S02]  /*7260*/  IMAD.MOV.U32 R4, RZ, RZ, R18 ;  /* 0x000000ffff047224 */ /* 0x000fe400078e0012 */
[----:B------:R-:W-:Y:S01]  /*7270*/  IMAD.MOV.U32 R5, RZ, RZ, R23 ;  /* 0x000000ffff057224 */ /* 0x000fe200078e0017 */
[----:B-1----:R-:W-:Y:S06]  /*7280*/  @!P0 BRA `(.L_x_159) ;  /* 0x0000000000288947 */ /* 0x002fec0003800000 */
[----:B------:R-:W-:Y:S02]  /*7290*/  ULDC UR6, c[0x0][0x8f4] ;  /* 0x00023d0000067ab9 */ /* 0x000fe40000000800 */
[----:B------:R-:W-:-:S05]  /*72a0*/  IADD3 R5, P0, R18, UR6, RZ ;  /* 0x0000000612057c10 */ /* 0x000fca000ff1e0ff */
[----:B------:R-:W-:-:S04]  /*72b0*/  IMAD.X R23, RZ, RZ, R23, P0 ;  /* 0x000000ffff177224 */ /* 0x000fc800000e0617 */
[----:B------:R-:W-:-:S04]  /*72c0*/  IMAD.WIDE.U32 R6, R23, UR8, RZ ;  /* 0x0000000817067c25 */ /* 0x000fc8000f8e00ff */
[----:B------:R-:W-:-:S04]  /*72d0*/  IMAD.WIDE.U32 R6, P0, R5, UR9, R6 ;  /* 0x0000000905067c25 */ /* 0x000fc8000f800006 */
[----:B------:R-:W-:-:S04]  /*72e0*/  IMAD.WIDE.U32 R4, R5, UR8, RZ ;  /* 0x0000000805047c25 */ /* 0x000fc8000f8e00ff */
[----:B------:R-:W-:Y:S01]  /*72f0*/  IMAD.MOV.U32 R4, RZ, RZ, R7 ;  /* 0x000000ffff047224 */ /* 0x000fe200078e0007 */
[----:B------:R-:W-:Y:S02]  /*7300*/  IADD3 RZ, P1, R5, R6, RZ ;  /* 0x0000000605ff7210 */ /* 0x000fe40007f3e0ff */
[----:B------:R-:W-:-:S03]  /*7310*/  IADD3.X R5, RZ, RZ, RZ, P0, !PT ;  /* 0x000000ffff057210 */ /* 0x000fc600007fe4ff */
[----:B------:R-:W-:-:S08]  /*7320*/  IMAD.WIDE.U32.X R4, R23, UR9, R4, P1 ;  /* 0x0000000917047c25 */ /* 0x000fd000088e0404 */
.L_x_159:
[----:B------:R-:W-:Y:S01]  /*7330*/  ISETP.NE.AND P0, PT, R2, 0x1, PT ;  /* 0x000000010200780c */ /* 0x000fe20003f05270 */
[----:B------:R-:W-:Y:S01]  /*7340*/  ULDC UR6, c[0x0][0x8f0] ;  /* 0x00023c0000067ab9 */ /* 0x000fe20000000800 */
[----:B------:R-:W-:Y:S01]  /*7350*/  LOP3.LUT R22, R22, UR18, RZ, 0xc0, !PT ;  /* 0x0000001216167c12 */ /* 0x000fe2000f8ec0ff */
[----:B--2---:R-:W-:Y:S01]  /*7360*/  IMAD.MOV R24, RZ, RZ, -R24 ;  /* 0x000000ffff187224 */ /* 0x004fe200078e0a18 */
[----:B------:R-:W-:Y:S01]  /*7370*/  SHF.R.U64 R5, R4, UR6, R5 ;  /* 0x0000000604057c19 */ /* 0x000fe20008001205 */
[----:B------:R-:W-:Y:S01]  /*7380*/  ULDC UR6, c[0x0][0x8e0] ;  /* 0x0002380000067ab9 */ /* 0x000fe20000000800 */
[----:B------:R-:W-:Y:S01]  /*7390*/  LOP3.LUT R15, R15, UR17, RZ, 0xc0, !PT ;  /* 0x000000110f0f7c12 */ /* 0x000fe2000f8ec0ff */
[----:B------:R-:W-:Y:S01]  /*73a0*/  ULDC UR7, c[0x0][0x8b8] ;  /* 0x00022e0000077ab9 */ /* 0x000fe20000000800 */
[----:B------:R-:W-:Y:S02]  /*73b0*/  IMAD.MOV.U32 R4, RZ, RZ, 0x1 ;  /* 0x00000001ff047424 */ /* 0x000fe400078e00ff */
[----:B------:R-:W-:-:S02]  /*73c0*/  IMAD.MOV R7, RZ, RZ, -R5 ;  /* 0x000000ffff077224 */ /* 0x000fc400078e0a05 */
[----:B------:R-:W-:Y:S02]  /*73d0*/  IMAD R5, R5, UR19, R22 ;  /* 0x0000001305057c24 */ /* 0x000fe4000f8e0216 */
[----:B---3--:R-:W-:Y:S02]  /*73e0*/  @P0 IMAD R14, R21, R24, R12 ;  /* 0x00000018150e0224 */ /* 0x008fe400078e020c */
[----:B------:R-:W-:Y:S01]  /*73f0*/  IMAD R18, R7, UR6, R18 ;  /* 0x0000000607127c24 */ /* 0x000fe2000f8e0212 */
[----:B------:R-:W-:Y:S01]  /*7400*/  ULDC UR6, c[0x0][0x8a8] ;  /* 0x00022a0000067ab9 */ /* 0x000fe20000000800 */
[----:B------:R-:W-:Y:S02]  /*7410*/  IMAD R14, R5, UR7, R14 ;  /* 0x00000007050e7c24 */ /* 0x000fe4000f8e020e */
[----:B------:R-:W-:-:S05]  /*7420*/  IMAD R5, R18, UR6, R15 ;  /* 0x0000000612057c24 */ /* 0x000fca000f8e020f */
[----:B------:R-:W-:Y:S02]  /*7430*/  SEL R21, R5, R14, !P0 ;  /* 0x0000000e05157207 */ /* 0x000fe40004000000 */
[----:B------:R-:W-:-:S07]  /*7440*/  SEL R22, R14, R5, !P0 ;  /* 0x000000050e167207 */ /* 0x000fce0004000000 */
.L_x_157:
[----:B------:R-:W-:Y:S05]  /*7450*/  BSYNC B1 ;  /* 0x0000000000017941 */ /* 0x000fea0003800000 */
.L_x_156:
[----:B------:R-:W-:-:S13]  /*7460*/  LOP3.LUT P0, RZ, R4, 0xff, RZ, 0xc0, !PT ;  /* 0x000000ff04ff7812 */ /* 0x000fda000780c0ff */
[----:B------:R-:W-:Y:S05]  /*7470*/  @P0 BRA `(.L_x_160) ;  /* 0xfffffff400480947 */ /* 0x000fea000383ffff */
[----:B------:R-:W-:Y:S05]  /*7480*/  BSYNC B0 ;  /* 0x0000000000007941 */ /* 0x000fea0003800000 */
.L_x_149:
[----:B------:R-:W-:-:S03]  /*7490*/  UMOV UR6, 0xffffffff ;  /* 0xffffffff00067882 */ /* 0x000fc60000000000 */
[----:B------:R-:W-:Y:S05]  /*74a0*/  BRA.DIV UR6, `(.L_x_161) ;  /* 0x0000000a06647947 */ /* 0x000fea000b800000 */
[----:B------:R-:W-:-:S13]  /*74b0*/  ELECT P6, URZ, PT ;  /* 0x00000000003f782f */ /* 0x000fda00038c0000 */
.L_x_186:
[----:B------:R-:W-:Y:S05]  /*74c0*/  @!P6 BRA `(.L_x_14) ;  /* 0x0000000000ece947 */ /* 0x000fea0003800000 */
[----:B------:R-:W-:-:S04]  /*74d0*/  LOP3.LUT R19, R19, 0x2, RZ, 0xfc, !PT ;  /* 0x0000000213137812 */ /* 0x000fc800078efcff */
[----:B------:R-:W-:-:S13]  /*74e0*/  ISETP.NE.AND P0, PT, R19, 0x3, PT ;  /* 0x000000031300780c */ /* 0x000fda0003f05270 */
[----:B------:R-:W-:Y:S05]  /*74f0*/  @!P0 BRA `(.L_x_162) ;  /* 0x0000000000048947 */ /* 0x000fea0003800000 */
[----:B-1----:R-:W-:Y:S01]  /*7500*/  BPT.TRAP 0x1 ;  /* 0x000000040000795c */ /* 0x002fe20000300000 */
.L_x_162:
[----:B------:R-:W2:Y:S01]  /*7510*/  S2R R5, SR_CgaCtaId ;  /* 0x0000000000057919 */ /* 0x000ea20000008800 */
[----:B------:R-:W-:Y:S02]  /*7520*/  MOV R0, 0x400 ;  /* 0x0000040000007802 */ /* 0x000fe40000000f00 */
[----:B------:R-:W-:Y:S02]  /*7530*/  SHF.L.U32 R4, R3, 0x1f, RZ ;  /* 0x0000001f03047819 */ /* 0x000fe400000006ff */
[----:B--2---:R-:W-:-:S05]  /*7540*/  LEA R0, R5, R0, 0x18 ;  /* 0x0000000005007211 */ /* 0x004fca00078ec0ff */
[----:B------:R-:W-:-:S04]  /*7550*/  VIADD R0, R0, 0x30 ;  /* 0x0000003000007836 */ /* 0x000fc80000000000 */
[C---:B------:R-:W-:Y:S02]  /*7560*/  IMAD R7, R13.reuse, 0x8, R0 ;  /* 0x000000080d077824 */ /* 0x040fe400078e0200 */
[----:B------:R-:W-:Y:S02]  /*7570*/  VIADD R13, R13, 0x1 ;  /* 0x000000010d0d7836 */ /* 0x000fe40000000000 */
[----:B------:R-:W2:Y:S03]  /*7580*/  SYNCS.PHASECHK.TRANS64.TRYWAIT P0, [R7+URZ], R4 ;  /* 0x00000004070075a7 */ /* 0x000ea6000800017f */
[----:B------:R-:W-:-:S04]  /*7590*/  ISETP.NE.AND P1, PT, R13, 0x6, PT ;  /* 0x000000060d00780c */ /* 0x000fc80003f25270 */
[----:B------:R-:W-:Y:S02]  /*75a0*/  SEL R2, RZ, 0x1, P1 ;  /* 0x00000001ff027807 */ /* 0x000fe40000800000 */
[----:B------:R-:W-:Y:S02]  /*75b0*/  SEL R13, R13, RZ, P1 ;  /* 0x000000ff0d0d7207 */ /* 0x000fe40000800000 */
[----:B------:R-:W-:-:S03]  /*75c0*/  LOP3.LUT R6, R3, R2, RZ, 0x3c, !PT ;  /* 0x0000000203067212 */ /* 0x000fc600078e3cff */
[----:B------:R-:W-:Y:S01]  /*75d0*/  IMAD R8, R13, 0x8, R0 ;  /* 0x000000080d087824 */ /* 0x000fe200078e0200 */
[----:B------:R-:W-:Y:S01]  /*75e0*/  SHF.L.U32 R5, R6, 0x1f, RZ ;  /* 0x0000001f06057819 */ /* 0x000fe200000006ff */
[----:B--2---:R-:W-:Y:S06]  /*75f0*/  @!P0 BRA `(.L_x_163) ;  /* 0x0000000800308947 */ /* 0x004fec0003800000 */
.L_x_187:
[----:B------:R-:W3:Y:S01]  /*7600*/  SYNCS.PHASECHK.TRANS64.TRYWAIT P0, [R8+URZ], R5 ;  /* 0x00000005080075a7 */ /* 0x000ee2000800017f */
[----:B------:R-:W-:-:S04]  /*7610*/  IADD3 R2, R13, 0x1, RZ ;  /* 0x000000010d027810 */ /* 0x000fc80007ffe0ff */
[----:B------:R-:W-:-:S04]  /*7620*/  ISETP.NE.AND P1, PT, R2, 0x6, PT ;  /* 0x000000060200780c */ /* 0x000fc80003f25270 */
[----:B------:R-:W-:Y:S02]  /*7630*/  SEL R3, RZ, 0x1, P1 ;  /* 0x00000001ff037807 */ /* 0x000fe40000800000 */
[----:B--2---:R-:W-:Y:S02]  /*7640*/  SEL R7, R2, RZ, P1 ;  /* 0x000000ff02077207 */ /* 0x004fe40000800000 */
[----:B------:R-:W-:-:S03]  /*7650*/  LOP3.LUT R6, R6, R3, RZ, 0x3c, !PT ;  /* 0x0000000306067212 */ /* 0x000fc600078e3cff */
[----:B------:R-:W-:Y:S01]  /*7660*/  IMAD R9, R7, 0x8, R0 ;  /* 0x0000000807097824 */ /* 0x000fe200078e0200 */
[----:B------:R-:W-:Y:S01]  /*7670*/  SHF.L.U32 R4, R6, 0x1f, RZ ;  /* 0x0000001f06047819 */ /* 0x000fe200000006ff */
[----:B---3--:R-:W-:Y:S06]  /*7680*/  @!P0 BRA `(.L_x_164) ;  /* 0x0000000800208947 */ /* 0x008fec0003800000 */
.L_x_188:
[----:B------:R-:W3:Y:S01]  /*7690*/  SYNCS.PHASECHK.TRANS64.TRYWAIT P0, [R9+URZ], R4 ;  /* 0x00000004090075a7 */ /* 0x000ee2000800017f */
[----:B------:R-:W-:-:S05]  /*76a0*/  VIADD R2, R7, 0x1 ;  /* 0x0000000107027836 */ /* 0x000fca0000000000 */
[----:B------:R-:W-:-:S04]  /*76b0*/  ISETP.NE.AND P1, PT, R2, 0x6, PT ;  /* 0x000000060200780c */ /* 0x000fc80003f25270 */
[----:B------:R-:W-:Y:S02]  /*76c0*/  SEL R3, RZ, 0x1, P1 ;  /* 0x00000001ff037807 */ /* 0x000fe40000800000 */
[----:B------:R-:W-:Y:S02]  /*76d0*/  SEL R7, R2, RZ, P1 ;  /* 0x000000ff02077207 */ /* 0x000fe40000800000 */
[----:B------:R-:W-:-:S03]  /*76e0*/  LOP3.LUT R6, R6, R3, RZ, 0x3c, !PT ;  /* 0x0000000306067212 */ /* 0x000fc600078e3cff */
[----:B--2---:R-:W-:Y:S01]  /*76f0*/  IMAD R8, R7, 0x8, R0 ;  /* 0x0000000807087824 */ /* 0x004fe200078e0200 */
[----:B------:R-:W-:Y:S01]  /*7700*/  SHF.L.U32 R5, R6, 0x1f, RZ ;  /* 0x0000001f06057819 */ /* 0x000fe200000006ff */
[----:B---3--:R-:W-:Y:S06]  /*7710*/  @!P0 BRA `(.L_x_165) ;  /* 0x0000000800108947 */ /* 0x008fec0003800000 */
.L_x_189:
[----:B------:R-:W3:Y:S01]  /*7720*/  SYNCS.PHASECHK.TRANS64.TRYWAIT P0, [R8+URZ], R5 ;  /* 0x00000005080075a7 */ /* 0x000ee2000800017f */
[----:B------:R-:W-:-:S05]  /*7730*/  VIADD R2, R7, 0x1 ;  /* 0x0000000107027836 */ /* 0x000fca0000000000 */
[----:B------:R-:W-:-:S04]  /*7740*/  ISETP.NE.AND P1, PT, R2, 0x6, PT ;  /* 0x000000060200780c */ /* 0x000fc80003f25270 */
[----:B------:R-:W-:Y:S02]  /*7750*/  SEL R3, RZ, 0x1, P1 ;  /* 0x00000001ff037807 */ /* 0x000fe40000800000 */
[----:B------:R-:W-:Y:S02]  /*7760*/  SEL R7, R2, RZ, P1 ;  /* 0x000000ff02077207 */ /* 0x000fe40000800000 */
[----:B--2---:R-:W-:-:S03]  /*7770*/  LOP3.LUT R9, R6, R3, RZ, 0x3c, !PT ;  /* 0x0000000306097212 */ /* 0x004fc600078e3cff */
[----:B------:R-:W-:Y:S01]  /*7780*/  IMAD R11, R7, 0x8, R0 ;  /* 0x00000008070b7824 */ /* 0x000fe200078e0200 */
[----:B------:R-:W-:Y:S01]  /*7790*/  SHF.L.U32 R6, R9, 0x1f, RZ ;  /* 0x0000001f09067819 */ /* 0x000fe200000006ff */
[----:B---3--:R-:W-:Y:S06]  /*77a0*/  @!P0 BRA `(.L_x_166) ;  /* 0x0000000800008947 */ /* 0x008fec0003800000 */
.L_x_190:
[----:B------:R-:W3:Y:S01]  /*77b0*/  SYNCS.PHASECHK.TRANS64.TRYWAIT P0, [R11+URZ], R6 ;  /* 0x000000060b0075a7 */ /* 0x000ee2000800017f */
[----:B------:R-:W-:-:S05]  /*77c0*/  VIADD R2, R7, 0x1 ;  /* 0x0000000107027836 */ /* 0x000fca0000000000 */
[----:B------:R-:W-:-:S04]  /*77d0*/  ISETP.NE.AND P1, PT, R2, 0x6, PT ;  /* 0x000000060200780c */ /* 0x000fc80003f25270 */
[----:B------:R-:W-:Y:S02]  /*77e0*/  SEL R4, RZ, 0x1, P1 ;  /* 0x00000001ff047807 */ /* 0x000fe40000800000 */
[----:B------:R-:W-:Y:S02]  /*77f0*/  SEL R3, R2, RZ, P1 ;  /* 0x000000ff02037207 */ /* 0x000fe40000800000 */
[----:B------:R-:W-:Y:S01]  /*7800*/  LOP3.LUT R4, R9, R4, RZ, 0x3c, !PT ;  /* 0x0000000409047212 */ /* 0x000fe200078e3cff */
[----:B---3--:R-:W-:Y:S06]  /*7810*/  @!P0 BRA `(.L_x_167) ;  /* 0x0000000400f88947 */ /* 0x008fec0003800000 */
.L_x_191:
[----:B------:R-:W-:Y:S01]  /*7820*/  IMAD R3, R3, 0x8, R0 ;  /* 0x0000000803037824 */ /* 0x000fe200078e0200 */
[----:B------:R-:W-:-:S07]  /*7830*/  SHF.L.U32 R0, R4, 0x1f, RZ ;  /* 0x0000001f04007819 */ /* 0x000fce00000006ff */
.L_x_168:
[----:B----4-:R4:W1:Y:S02]  /*7840*/  SYNCS.PHASECHK.TRANS64.TRYWAIT P0, [R3+URZ], R0 ;  /* 0x00000000030075a7 */ /* 0x010864000800017f */
[----:B-1----:R-:W-:Y:S05]  /*7850*/  @!P0 NANOSLEEP.SYNCS 0x989680 ;  /* 0x009896800000895d */ /* 0x002fea0003900000 */
[----:B------:R-:W1:Y:S02]  /*7860*/  @!P0 SYNCS.PHASECHK.TRANS64 P0, [R3+URZ], R0 ;  /* 0x00000000030085a7 */ /* 0x000e64000800007f */
[----:B-1----:R-:W-:Y:S05]  /*7870*/  @!P0 BRA `(.L_x_168) ;  /* 0xfffffffc00f08947 */ /* 0x002fea000383ffff */
.L_x_14:
[----:B-1----:R-:W-:Y:S05]  /*7880*/  BSYNC B6 ;  /* 0x0000000000067941 */ /* 0x002fea0003800000 */
.L_x_12:
[----:B------:R-:W-:Y:S05]  /*7890*/  EXIT ;  /* 0x000000000000794d */ /* 0x000fea0003800000 */
.L_x_27:
[----:B---3--:R3:W4:Y:S02]  /*78a0*/  SYNCS.PHASECHK.TRANS64.TRYWAIT P1, [R3+URZ], R0 ;  /* 0x00000000030075a7 */ /* 0x008724000802017f */
[----:B----4-:R-:W-:Y:S05]  /*78b0*/  @!P1 NANOSLEEP.SYNCS 0x989680 ;  /* 0x009896800000995d */ /* 0x010fea0003900000 */
[----:B------:R-:W4:Y:S02]  /*78c0*/  @!P1 SYNCS.PHASECHK.TRANS64 P1, [R3+URZ], R0 ;  /* 0x00000000030095a7 */ /* 0x000f24000802007f */
[----:B----4-:R-:W-:Y:S05]  /*78d0*/  @!P1 BRA `(.L_x_27) ;  /* 0xfffffffc00f09947 */ /* 0x010fea000383ffff */
[----:B------:R-:W-:Y:S05]  /*78e0*/  BRA `(.L_x_26) ;  /* 0xffffffa000bc7947 */ /* 0x000fea000383ffff */
.L_x_32:
[----:B---3--:R-:W-:-:S04]  /*78f0*/  IMAD.U32 R5, RZ, RZ, UR4 ;  /* 0x00000004ff057e24 */ /* 0x008fc8000f8e00ff */
[----:B------:R3:W4:Y:S03]  /*7900*/  SYNCS.PHASECHK.TRANS64.TRYWAIT P1, [R5+URZ], R4 ;  /* 0x00000004050075a7 */ /* 0x000726000802017f */
[----:B----4-:R-:W-:Y:S05]  /*7910*/  @!P1 NANOSLEEP.SYNCS 0x989680 ;  /* 0x009896800000995d */ /* 0x010fea0003900000 */
[----:B------:R-:W4:Y:S02]  /*7920*/  @!P1 SYNCS.PHASECHK.TRANS64 P1, [R5+URZ], R4 ;  /* 0x00000004050095a7 */ /* 0x000f24000802007f */
[----:B----4-:R-:W-:Y:S05]  /*7930*/  @!P1 BRA `(.L_x_32) ;  /* 0xfffffffc00ec9947 */ /* 0x010fea000383ffff */
[----:B------:R-:W-:Y:S05]  /*7940*/  BRA `(.L_x_31) ;  /* 0xffffffa4007c7947 */ /* 0x000fea000383ffff */
.L_x_54:
[----:B-1----:R-:W-:-:S04]  /*7950*/  MOV R3, UR51 ;  /* 0x0000003300037c02 */ /* 0x002fc80008000f00 */
[----:B------:R1:W2:Y:S03]  /*7960*/  SYNCS.PHASECHK.TRANS64.TRYWAIT P2, [R3+URZ+0x60], R0 ;  /* 0x00006000030075a7 */ /* 0x0002a6000804017f */
[----:B--2---:R-:W-:Y:S05]  /*7970*/  @!P2 NANOSLEEP.SYNCS 0x989680 ;  /* 0x009896800000a95d */ /* 0x004fea0003900000 */
[----:B------:R-:W2:Y:S02]  /*7980*/  @!P2 SYNCS.PHASECHK.TRANS64 P2, [R3+URZ+0x60], R0 ;  /* 0x000060000300a5a7 */ /* 0x000ea4000804007f */
[----:B--2---:R-:W-:Y:S05]  /*7990*/  @!P2 BRA `(.L_x_54) ;  /* 0xfffffffc00eca947 */ /* 0x004fea000383ffff */
[----:B------:R-:W-:Y:S05]  /*79a0*/  BRA `(.L_x_169) ;  /* 0xffffffb0007c7947 */ /* 0x000fea000383ffff */
.L_x_65:
[----:B--2---:R2:W3:Y:S02]  /*79b0*/  SYNCS.PHASECHK.TRANS64.TRYWAIT P3, [R20+URZ+0x60], R21 ;  /* 0x00006015140075a7 */ /* 0x0044e4000806017f */
[----:B---3--:R-:W-:Y:S05]  /*79c0*/  @!P3 NANOSLEEP.SYNCS 0x989680 ;  /* 0x009896800000b95d */ /* 0x008fea0003900000 */
[----:B------:R-:W3:Y:S02]  /*79d0*/  @!P3 SYNCS.PHASECHK.TRANS64 P3, [R20+URZ+0x60], R21 ;  /* 0x000060151400b5a7 */ /* 0x000ee4000806007f */
[----:B---3--:R-:W-:Y:S05]  /*79e0*/  @!P3 BRA `(.L_x_65) ;  /* 0xfffffffc00f0b947 */ /* 0x008fea000383ffff */
[----:B------:R-:W-:Y:S05]  /*79f0*/  BRA `(.L_x_170) ;  /* 0xffffffb800407947 */ /* 0x000fea000383ffff */
.L_x_75:
[----:B-1----:R1:W2:Y:S02]  /*7a00*/  SYNCS.PHASECHK.TRANS64.TRYWAIT P3, [R14+URZ+0x60], R15 ;  /* 0x0000600f0e0075a7 */ /* 0x0022a4000806017f */
[----:B--2---:R-:W-:Y:S05]  /*7a10*/  @!P3 NANOSLEEP.SYNCS 0x989680 ;  /* 0x009896800000b95d */ /* 0x004fea0003900000 */
[----:B------:R-:W2:Y:S02]  /*7a20*/  @!P3 SYNCS.PHASECHK.TRANS64 P3, [R14+URZ+0x60], R15 ;  /* 0x0000600f0e00b5a7 */ /* 0x000ea4000806007f */
[----:B--2---:R-:W-:Y:S05]  /*7a30*/  @!P3 BRA `(.L_x_75) ;  /* 0xfffffffc00f0b947 */ /* 0x004fea000383ffff */
[----:B------:R-:W-:Y:S05]  /*7a40*/  BRA `(.L_x_171) ;  /* 0xffffffbc00e87947 */ /* 0x000fea000383ffff */
.L_x_85:
[----:B--2---:R2:W3:Y:S02]  /*7a50*/  SYNCS.PHASECHK.TRANS64.TRYWAIT P3, [R15+URZ+0x60], R14 ;  /* 0x0000600e0f0075a7 */ /* 0x0044e4000806017f */
[----:B---3--:R-:W-:Y:S05]  /*7a60*/  @!P3 NANOSLEEP.SYNCS 0x989680 ;  /* 0x009896800000b95d */ /* 0x008fea0003900000 */
[----:B------:R-:W3:Y:S02]  /*7a70*/  @!P3 SYNCS.PHASECHK.TRANS64 P3, [R15+URZ+0x60], R14 ;  /* 0x0000600e0f00b5a7 */ /* 0x000ee4000806007f */
[----:B---3--:R-:W-:Y:S05]  /*7a80*/  @!P3 BRA `(.L_x_85) ;  /* 0xfffffffc00f0b947 */ /* 0x008fea000383ffff */
[----:B------:R-:W-:Y:S05]  /*7a90*/  BRA `(.L_x_172) ;  /* 0xffffffc4009c7947 */ /* 0x000fea000383ffff */
.L_x_105:
[----:B-1----:R-:W-:-:S04]  /*7aa0*/  IMAD.U32 R3, RZ, RZ, UR4 ;  /* 0x00000004ff037e24 */ /* 0x002fc8000f8e00ff */
[----:B------:R1:W2:Y:S03]  /*7ab0*/  SYNCS.PHASECHK.TRANS64.TRYWAIT P0, [R3+URZ+0xa8], R0 ;  /* 0x0000a800030075a7 */ /* 0x0002a6000800017f */
[----:B--2---:R-:W-:Y:S05]  /*7ac0*/  @!P0 NANOSLEEP.SYNCS 0x989680 ;  /* 0x009896800000895d */ /* 0x004fea0003900000 */
[----:B------:R-:W2:Y:S02]  /*7ad0*/  @!P0 SYNCS.PHASECHK.TRANS64 P0, [R3+URZ+0xa8], R0 ;  /* 0x0000a800030085a7 */ /* 0x000ea4000800007f */
[----:B--2---:R-:W-:Y:S05]  /*7ae0*/  @!P0 BRA `(.L_x_105) ;  /* 0xfffffffc00ec8947 */ /* 0x004fea000383ffff */
[----:B------:R-:W-:Y:S05]  /*7af0*/  BRA `(.L_x_104) ;  /* 0xffffffd800b47947 */ /* 0x000fea000383ffff */
.L_x_114:
[----:B-1----:R-:W-:-:S04]  /*7b00*/  IMAD.U32 R5, RZ, RZ, UR5 ;  /* 0x00000005ff057e24 */ /* 0x002fc8000f8e00ff */
[----:B------:R1:W2:Y:S03]  /*7b10*/  SYNCS.PHASECHK.TRANS64.TRYWAIT P1, [R5+URZ+0x80], R4 ;  /* 0x00008004050075a7 */ /* 0x0002a6000802017f */
[----:B--2---:R-:W-:Y:S05]  /*7b20*/  @!P1 NANOSLEEP.SYNCS 0x989680 ;  /* 0x009896800000995d */ /* 0x004fea0003900000 */
[----:B------:R-:W2:Y:S02]  /*7b30*/  @!P1 SYNCS.PHASECHK.TRANS64 P1, [R5+URZ+0x80], R4 ;  /* 0x00008004050095a7 */ /* 0x000ea4000802007f */
[----:B--2---:R-:W-:Y:S05]  /*7b40*/  @!P1 BRA `(.L_x_114) ;  /* 0xfffffffc00ec9947 */ /* 0x004fea000383ffff */
[----:B------:R-:W-:Y:S05]  /*7b50*/  BRA `(.L_x_173) ;  /* 0xffffffdc00a07947 */ /* 0x000fea000383ffff */
.L_x_120:
[----:B-12---:R-:W-:-:S04]  /*7b60*/  IMAD.U32 R5, RZ, RZ, UR5 ;  /* 0x00000005ff057e24 */ /* 0x006fc8000f8e00ff */
[----:B------:R1:W2:Y:S03]  /*7b70*/  SYNCS.PHASECHK.TRANS64.TRYWAIT P1, [R5+URZ+0x88], R4 ;  /* 0x00008804050075a7 */ /* 0x0002a6000802017f */
[----:B--2---:R-:W-:Y:S05]  /*7b80*/  @!P1 NANOSLEEP.SYNCS 0x989680 ;  /* 0x009896800000995d */ /* 0x004fea0003900000 */
[----:B------:R-:W2:Y:S02]  /*7b90*/  @!P1 SYNCS.PHASECHK.TRANS64 P1, [R5+URZ+0x88], R4 ;  /* 0x00008804050095a7 */ /* 0x000ea4000802007f */
[----:B--2---:R-:W-:Y:S05]  /*7ba0*/  @!P1 BRA `(.L_x_120) ;  /* 0xfffffffc00ec9947 */ /* 0x004fea000383ffff */
[----:B------:R-:W-:Y:S05]  /*7bb0*/  BRA `(.L_x_174) ;  /* 0xffffffdc00e87947 */ /* 0x000fea000383ffff */
.L_x_126:
[----:B-123--:R-:W-:-:S04]  /*7bc0*/  IMAD.U32 R5, RZ, RZ, UR5 ;  /* 0x00000005ff057e24 */ /* 0x00efc8000f8e00ff */
[----:B------:R1:W2:Y:S03]  /*7bd0*/  SYNCS.PHASECHK.TRANS64.TRYWAIT P1, [R5+URZ+0x90], R4 ;  /* 0x00009004050075a7 */ /* 0x0002a6000802017f */
[----:B--2---:R-:W-:Y:S05]  /*7be0*/  @!P1 NANOSLEEP.SYNCS 0x989680 ;  /* 0x009896800000995d */ /* 0x004fea0003900000 */
[----:B------:R-:W2:Y:S02]  /*7bf0*/  @!P1 SYNCS.PHASECHK.TRANS64 P1, [R5+URZ+0x90], R4 ;  /* 0x00009004050095a7 */ /* 0x000ea4000802007f */
[----:B--2---:R-:W-:Y:S05]  /*7c00*/  @!P1 BRA `(.L_x_126) ;  /* 0xfffffffc00ec9947 */ /* 0x004fea000383ffff */
[----:B------:R-:W-:Y:S05]  /*7c10*/  BRA `(.L_x_175) ;  /* 0xffffffe000387947 */ /* 0x000fea000383ffff */
.L_x_132:
[----:B-1234-:R-:W-:-:S04]  /*7c20*/  IMAD.U32 R5, RZ, RZ, UR5 ;  /* 0x00000005ff057e24 */ /* 0x01efc8000f8e00ff */
[----:B------:R1:W2:Y:S03]  /*7c30*/  SYNCS.PHASECHK.TRANS64.TRYWAIT P1, [R5+URZ+0x98], R4 ;  /* 0x00009804050075a7 */ /* 0x0002a6000802017f */
[----:B--2---:R-:W-:Y:S05]  /*7c40*/  @!P1 NANOSLEEP.SYNCS 0x989680 ;  /* 0x009896800000995d */ /* 0x004fea0003900000 */
[----:B------:R-:W2:Y:S02]  /*7c50*/  @!P1 SYNCS.PHASECHK.TRANS64 P1, [R5+URZ+0x98], R4 ;  /* 0x00009804050095a7 */ /* 0x000ea4000802007f */
[----:B--2---:R-:W-:Y:S05]  /*7c60*/  @!P1 BRA `(.L_x_132) ;  /* 0xfffffffc00ec9947 */ /* 0x004fea000383ffff */
[----:B------:R-:W-:Y:S05]  /*7c70*/  BRA `(.L_x_176) ;  /* 0xffffffe000887947 */ /* 0x000fea000383ffff */
.L_x_142:
[----:B--2---:R2:W1:Y:S02]  /*7c80*/  SYNCS.PHASECHK.TRANS64.TRYWAIT P0, [R3+URZ+0x80], R0 ;  /* 0x00008000030075a7 */ /* 0x004464000800017f */
[----:B-1----:R-:W-:Y:S05]  /*7c90*/  @!P0 NANOSLEEP.SYNCS 0x989680 ;  /* 0x009896800000895d */ /* 0x002fea0003900000 */
[----:B------:R-:W1:Y:S02]  /*7ca0*/  @!P0 SYNCS.PHASECHK.TRANS64 P0, [R3+URZ+0x80], R0 ;  /* 0x00008000030085a7 */ /* 0x000e64000800007f */
[----:B-1----:R-:W-:Y:S05]  /*7cb0*/  @!P0 BRA `(.L_x_142) ;  /* 0xfffffffc00f08947 */ /* 0x002fea000383ffff */
[----:B------:R-:W-:Y:S05]  /*7cc0*/  BRA `(.L_x_177) ;  /* 0xffffffe800847947 */ /* 0x000fea000383ffff */
.L_x_144:
[----:B------:R1:W1:Y:S02]  /*7cd0*/  SYNCS.PHASECHK.TRANS64.TRYWAIT P0, [R3+URZ+0x88], R0 ;  /* 0x00008800030075a7 */ /* 0x000264000800017f */
[----:B-1----:R-:W-:Y:S05]  /*7ce0*/  @!P0 NANOSLEEP.SYNCS 0x989680 ;  /* 0x009896800000895d */ /* 0x002fea0003900000 */
[----:B------:R-:W1:Y:S02]  /*7cf0*/  @!P0 SYNCS.PHASECHK.TRANS64 P0, [R3+URZ+0x88], R0 ;  /* 0x00008800030085a7 */ /* 0x000e64000800007f */
[----:B-1----:R-:W-:Y:S05]  /*7d00*/  @!P0 BRA `(.L_x_144) ;  /* 0xfffffffc00f08947 */ /* 0x002fea000383ffff */
[----:B------:R-:W-:Y:S05]  /*7d10*/  BRA `(.L_x_178) ;  /* 0xffffffe800807947 */ /* 0x000fea000383ffff */
.L_x_146:
[----:B------:R1:W1:Y:S02]  /*7d20*/  SYNCS.PHASECHK.TRANS64.TRYWAIT P0, [R3+URZ+0x90], R0 ;  /* 0x00009000030075a7 */ /* 0x000264000800017f */
[----:B-1----:R-:W-:Y:S05]  /*7d30*/  @!P0 NANOSLEEP.SYNCS 0x989680 ;  /* 0x009896800000895d */ /* 0x002fea0003900000 */
[----:B------:R-:W1:Y:S02]  /*7d40*/  @!P0 SYNCS.PHASECHK.TRANS64 P0, [R3+URZ+0x90], R0 ;  /* 0x00009000030085a7 */ /* 0x000e64000800007f */
[----:B-1----:R-:W-:Y:S05]  /*7d50*/  @!P0 BRA `(.L_x_146) ;  /* 0xfffffffc00f08947 */ /* 0x002fea000383ffff */
[----:B------:R-:W-:Y:S05]  /*7d60*/  BRA `(.L_x_179) ;  /* 0xffffffe8007c7947 */ /* 0x000fea000383ffff */
.L_x_150:
[----:B------:R-:W-:Y:S01]  /*7d70*/  BSSY B1, `(.L_x_180) ;  /* 0x0000006000017945 */ /* 0x000fe20003800000 */
[----:B------:R-:W-:-:S07]  /*7d80*/  IMAD.MOV.U32 R15, RZ, RZ, -0x1 ;  /* 0xffffffffff0f7424 */ /* 0x000fce00078e00ff */
[----:B------:R-:W-:Y:S05]  /*7d90*/  WARPSYNC.COLLECTIVE R15, `(.L_x_181) ;  /* 0x000000000f0c7348 */ /* 0x000fea0003c00000 */
[----:B------:R-:W-:Y:S02]  /*7da0*/  ELECT P6, UR62, PT ;  /* 0x00000000003e782f */ /* 0x000fe400038c0000 */
[----:B------:R-:W-:Y:S01]  /*7db0*/  MOV R14, UR62 ;  /* 0x0000003e000e7c02 */ /* 0x000fe20008000f00 */
[----:B------:R-:W-:Y:S10]  /*7dc0*/  ENDCOLLECTIVE ;  /* 0x000000000000791b */ /* 0x000ff40003800000 */
.L_x_181:
[----:B------:R-:W-:Y:S05]  /*7dd0*/  BSYNC B1 ;  /* 0x0000000000017941 */ /* 0x000fea0003800000 */
.L_x_180:
[----:B------:R-:W-:Y:S05]  /*7de0*/  BRA `(.L_x_182) ;  /* 0xffffffe800f87947 */ /* 0x000fea000383ffff */
.L_x_153:
[----:B--2---:R2:W3:Y:S02]  /*7df0*/  SYNCS.PHASECHK.TRANS64.TRYWAIT P0, [R14+URZ+0x30], R7 ;  /* 0x000030070e0075a7 */ /* 0x0044e4000800017f */
[----:B---3--:R-:W-:Y:S05]  /*7e00*/  @!P0 NANOSLEEP.SYNCS 0x989680 ;  /* 0x009896800000895d */ /* 0x008fea0003900000 */
[----:B------:R-:W3:Y:S02]  /*7e10*/  @!P0 SYNCS.PHASECHK.TRANS64 P0, [R14+URZ+0x30], R7 ;  /* 0x000030070e0085a7 */ /* 0x000ee4000800007f */
[----:B---3--:R-:W-:Y:S05]  /*7e20*/  @!P0 BRA `(.L_x_153) ;  /* 0xfffffffc00f08947 */ /* 0x008fea000383ffff */
[----:B------:R-:W-:Y:S05]  /*7e30*/  BRA `(.L_x_183) ;  /* 0xffffffec00307947 */ /* 0x000fea000383ffff */
.L_x_161:
[----:B------:R-:W-:Y:S01]  /*7e40*/  BSSY B0, `(.L_x_184) ;  /* 0x0000006000007945 */ /* 0x000fe20003800000 */
[----:B------:R-:W-:-:S07]  /*7e50*/  IMAD.MOV.U32 R15, RZ, RZ, -0x1 ;  /* 0xffffffffff0f7424 */ /* 0x000fce00078e00ff */
[----:B-1----:R-:W-:Y:S05]  /*7e60*/  WARPSYNC.COLLECTIVE R15, `(.L_x_185) ;  /* 0x000000000f0c7348 */ /* 0x002fea0003c00000 */
[----:B------:R-:W-:Y:S02]  /*7e70*/  ELECT P6, UR62, PT ;  /* 0x00000000003e782f */ /* 0x000fe400038c0000 */
[----:B------:R-:W-:Y:S01]  /*7e80*/  MOV R14, UR62 ;  /* 0x0000003e000e7c02 */ /* 0x000fe20008000f00 */
[----:B-1----:R-:W-:Y:S10]  /*7e90*/  ENDCOLLECTIVE ;  /* 0x000000000000791b */ /* 0x002ff40003800000 */
.L_x_185:
[----:B------:R-:W-:Y:S05]  /*7ea0*/  BSYNC B0 ;  /* 0x0000000000007941 */ /* 0x000fea0003800000 */
.L_x_184:
[----:B------:R-:W-:Y:S05]  /*7eb0*/  BRA `(.L_x_186) ;  /* 0xfffffff400807947 */ /* 0x000fea000383ffff */
.L_x_163:
[----:B--2---:R2:W3:Y:S02]  /*7ec0*/  SYNCS.PHASECHK.TRANS64.TRYWAIT P0, [R7+URZ], R4 ;  /* 0x00000004070075a7 */ /* 0x0044e4000800017f */
[----:B---3--:R-:W-:Y:S05]  /*7ed0*/  @!P0 NANOSLEEP.SYNCS 0x989680 ;  /* 0x009896800000895d */ /* 0x008fea0003900000 */
[----:B------:R-:W3:Y:S02]  /*7ee0*/  @!P0 SYNCS.PHASECHK.TRANS64 P0, [R7+URZ], R4 ;  /* 0x00000004070085a7 */ /* 0x000ee4000800007f */
[----:B---3--:R-:W-:Y:S05]  /*7ef0*/  @!P0 BRA `(.L_x_163) ;  /* 0xfffffffc00f08947 */ /* 0x008fea000383ffff */
[----:B------:R-:W-:Y:S05]  /*7f00*/  BRA `(.L_x_187) ;  /* 0xfffffff400bc7947 */ /* 0x000fea000383ffff */
.L_x_164:
[----:B--2---:R2:W3:Y:S02]  /*7f10*/  SYNCS.PHASECHK.TRANS64.TRYWAIT P0, [R8+URZ], R5 ;  /* 0x00000005080075a7 */ /* 0x0044e4000800017f */
[----:B---3--:R-:W-:Y:S05]  /*7f20*/  @!P0 NANOSLEEP.SYNCS 0x989680 ;  /* 0x009896800000895d */ /* 0x008fea0003900000 */
[----:B------:R-:W3:Y:S02]  /*7f30*/  @!P0 SYNCS.PHASECHK.TRANS64 P0, [R8+URZ], R5 ;  /* 0x00000005080085a7 */ /* 0x000ee4000800007f */
[----:B---3--:R-:W-:Y:S05]  /*7f40*/  @!P0 BRA `(.L_x_164) ;  /* 0xfffffffc00f08947 */ /* 0x008fea000383ffff */
[----:B------:R-:W-:Y:S05]  /*7f50*/  BRA `(.L_x_188) ;  /* 0xfffffff400cc7947 */ /* 0x000fea000383ffff */
.L_x_165:
[----:B--2---:R2:W3:Y:S02]  /*7f60*/  SYNCS.PHASECHK.TRANS64.TRYWAIT P0, [R9+URZ], R4 ;  /* 0x00000004090075a7 */ /* 0x0044e4000800017f */
[----:B---3--:R-:W-:Y:S05]  /*7f70*/  @!P0 NANOSLEEP.SYNCS 0x989680 ;  /* 0x009896800000895d */ /* 0x008fea0003900000 */
[----:B------:R-:W3:Y:S02]  /*7f80*/  @!P0 SYNCS.PHASECHK.TRANS64 P0, [R9+URZ], R4 ;  /* 0x00000004090085a7 */ /* 0x000ee4000800007f */
[----:B---3--:R-:W-:Y:S05]  /*7f90*/  @!P0 BRA `(.L_x_165) ;  /* 0xfffffffc00f08947 */ /* 0x008fea000383ffff */
[----:B------:R-:W-:Y:S05]  /*7fa0*/  BRA `(.L_x_189) ;  /* 0xfffffff400dc7947 */ /* 0x000fea000383ffff */
.L_x_166:
[----:B--2---:R2:W3:Y:S02]  /*7fb0*/  SYNCS.PHASECHK.TRANS64.TRYWAIT P0, [R8+URZ], R5 ;  /* 0x00000005080075a7 */ /* 0x0044e4000800017f */
[----:B---3--:R-:W-:Y:S05]  /*7fc0*/  @!P0 NANOSLEEP.SYNCS 0x989680 ;  /* 0x009896800000895d */ /* 0x008fea0003900000 */
[----:B------:R-:W3:Y:S02]  /*7fd0*/  @!P0 SYNCS.PHASECHK.TRANS64 P0, [R8+URZ], R5 ;  /* 0x00000005080085a7 */ /* 0x000ee4000800007f */
[----:B---3--:R-:W-:Y:S05]  /*7fe0*/  @!P0 BRA `(.L_x_166) ;  /* 0xfffffffc00f08947 */ /* 0x008fea000383ffff */
[----:B------:R-:W-:Y:S05]  /*7ff0*/  BRA `(.L_x_190) ;  /* 0xfffffff400ec7947 */ /* 0x000fea000383ffff */
.L_x_167:
[----:B---3--:R3:W4:Y:S02]  /*8000*/  SYNCS.PHASECHK.TRANS64.TRYWAIT P0, [R11+URZ], R6 ;  /* 0x000000060b0075a7 */ /* 0x008724000800017f */
[----:B----4-:R-:W-:Y:S05]  /*8010*/  @!P0 NANOSLEEP.SYNCS 0x989680 ;  /* 0x009896800000895d */ /* 0x010fea0003900000 */
[----:B------:R-:W4:Y:S02]  /*8020*/  @!P0 SYNCS.PHASECHK.TRANS64 P0, [R11+URZ], R6 ;  /* 0x000000060b0085a7 */ /* 0x000f24000800007f */
[----:B----4-:R-:W-:Y:S05]  /*8030*/  @!P0 BRA `(.L_x_167) ;  /* 0xfffffffc00f08947 */ /* 0x010fea000383ffff */
[----:B------:R-:W-:Y:S05]  /*8040*/  BRA `(.L_x_191) ;  /* 0xfffffff400f47947 */ /* 0x000fea000383ffff */
.L_x_192:
[----:B------:R-:W-:-:S00]  /*8050*/  BRA `(.L_x_192) ;  /* 0xfffffffc00fc7947 */ /* 0x000fc0000383ffff */
[----:B------:R-:W-:-:S00]  /*8060*/  NOP ;  /* 0x0000000000007918 */ /* 0x000fc00000000000 */
        /* <DEDUP_REMOVED lines=9> */
.L_x_193:


//--------------------- .nv.global.init           --------------------------
	.section	.nv.global.init,"aw",@progbits
.nv.global.init:
	.type		$str$22,@object
	.size		$str$22,($str$26 - $str$22)
$str$22:
        /*0000*/ 	.byte	0x6b, 0x5f, 0x74, 0x69, 0x6c, 0x65, 0x5f, 0x63, 0x6f, 0x75, 0x6e, 0x74, 0x20, 0x3e, 0x3d, 0x20
        /*0010*/ 	.byte	0x31, 0x00
	.type		$str$26,@object
	.size		$str$26,($str$27 - $str$26)
$str$26:
        /*0012*/ 	.byte	0x28, 0x61, 0x64, 0x64, 0x72, 0x65, 0x73, 0x73, 0x20, 0x26, 0x20, 0x6d, 0x61, 0x73, 0x6b, 0x29
        /*0022*/ 	.byte	0x20, 0x3d, 0x3d, 0x20, 0x30, 0x00
	.type		$str$27,@object
	.size		$str$27,($str$23 - $str$27)
$str$27:
        /*0028*/ 	.byte	0x2f, 0x74, 0x6d, 0x70, 0x2f, 0x63, 0x75, 0x74, 0x6c, 0x61, 0x73, 0x73, 0x5f, 0x73, 0x77, 0x65
        /*0038*/ 	.byte	0x65, 0x70, 0x5f, 0x73, 0x72, 0x63, 0x2f, 0x69, 0x6e, 0x63, 0x6c, 0x75, 0x64, 0x65, 0x2f, 0x63
        /*0048*/ 	.byte	0x75, 0x74, 0x65, 0x2f, 0x70, 0x6f, 0x69, 0x6e, 0x74, 0x65, 0x72, 0x5f, 0x66, 0x6c, 0x61, 0x67
        /*0058*/ 	.byte	0x67, 0x65, 0x64, 0x2e, 0x68, 0x70, 0x70, 0x00
	.type		$str$23,@object
	.size		$str$23,(__unnamed_2 - $str$23)
$str$23:
        /*0060*/ 	.byte	0x2f, 0x74, 0x6d, 0x70, 0x2f, 0x63, 0x75, 0x74, 0x6c, 0x61, 0x73, 0x73, 0x5f, 0x73, 0x77, 0x65
        /*0070*/ 	.byte	0x65, 0x70, 0x5f, 0x73, 0x72, 0x63, 0x2f, 0x69, 0x6e, 0x63, 0x6c, 0x75, 0x64, 0x65, 0x2f, 0x63
        /*0080*/ 	.byte	0x75, 0x74, 0x6c, 0x61, 0x73, 0x73, 0x2f, 0x67, 0x65, 0x6d, 0x6d, 0x2f, 0x63, 0x6f, 0x6c, 0x6c
        /*0090*/ 	.byte	0x65, 0x63, 0x74, 0x69, 0x76, 0x65, 0x2f, 0x73, 0x6d, 0x39, 0x30, 0x5f, 0x6d, 0x6d, 0x61, 0x5f
        /*00a0*/ 	.byte	0x74, 0x6d, 0x61, 0x5f, 0x67, 0x6d, 0x6d, 0x61, 0x5f, 0x73, 0x73, 0x5f, 0x77, 0x61, 0x72, 0x70
        /*00b0*/ 	.byte	0x73, 0x70, 0x65, 0x63, 0x69, 0x61, 0x6c, 0x69, 0x7a, 0x65, 0x64, 0x2e, 0x68, 0x70, 0x70, 0x00
	.type		__unnamed_2,@object
	.size		__unnamed_2,(__unnamed_1 - __unnamed_2)
__unnamed_2:
        /*00c0*/ 	.byte	0x61, 0x75, 0x74, 0x6f, 0x20, 0x63, 0x75, 0x74, 0x65, 0x3a, 0x3a, 0x61, 0x73, 0x5f, 0x70, 0x6f
        /* <DEDUP_REMOVED lines=27> */
        /*0280*/ 	.byte	0x36, 0x3e, 0x3e, 0x3e, 0x3e, 0x3e, 0x5d, 0x00
	.type		__unnamed_1,@object
	.size		__unnamed_1,(.L_0 - __unnamed_1)
__unnamed_1:
        /* <DEDUP_REMOVED lines=181> */
        /*0dd8*/ 	.byte	0x69, 0x74, 0x79, 0x5d, 0x00
.L_0:


//--------------------- .nv.shared._ZN7cutlass13device_kernelINS_4gemm6kernel13GemmUniversalIN4cute5tupleIJiiiiEEENS1_10collective13CollectiveMmaINS1_34MainloopSm90TmaGmmaWarpSpecializedILi6ENS5_IJNS4_1CILi2EEENSA_ILi1EEESC_EEENS1_35KernelTmaWarpSpecializedCooperativeEEENS5_IJNSA_ILi128EEESG_NSA_ILi64EEEEEENS_6half_tENS5_IJlSC_lEEESJ_SK_NS4_8TiledMMAINS4_8MMA_AtomIJNS4_4SM904GMMA26MMA_64x128x16_F32F16F16_SSILNSO_5MajorE0ELSQ_0ELNSO_7ScaleInE1ELSR_1EEEEEENS4_6LayoutISD_NS5_IJSC_NSA_ILi0EEESV_EEEEENS5_IJNS4_10UnderscoreESY_SY_EEEEENS4_13SM90_TMA_LOADENS4_14ComposedLayoutINS4_7SwizzleILi3ELi4ELi3EEENS4_18smem_ptr_flag_bitsILi16EEENSU_INS5_IJNSA_ILi8EEESH_EEENS5_IJSH_SC_EEEEEEEvNS4_8identityENS4_23SM90_TMA_LOAD_MULTICASTES1B_vS1C_EENS_8epilogue10collective18CollectiveEpilogueINS1F_22Sm90TmaWarpSpecializedILi4ELi2ELi16ELb1ELb0EEEJSI_NS5_IJSG_NSA_ILi32EEEEEESJ_SK_SJ_SK_NS1F_6fusion15FusionCallbacksIS1J_NS1M_13LinCombEltActINS1F_6thread4ReLuESJ_fSJ_fLNS_15FloatRoundStyleE2EEESI_S1L_JEEES11_NS12_INS13_ILi2ELi4ELi3EEES16_NSU_INS5_IJS17_S1K_EEENS5_IJS1K_SC_EEEEEEENS4_17SM75_U32x4_LDSM_NENS4_14SM90_TMA_STOREES1Y_NS4_17SM90_U32x4_STSM_NENS4_9Copy_AtomIJS21_SJ_EEEvEEEvvEEEEvNT_6ParamsE --------------------------
	.section	.nv.shared._ZN7cutlass13device_kernelINS_4gemm6kernel13GemmUniversalIN4cute5tupleIJiiiiEEENS1_10collective13CollectiveMmaINS1_34MainloopSm90TmaGmmaWarpSpecializedILi6ENS5_IJNS4_1CILi2EEENSA_ILi1EEESC_EEENS1_35KernelTmaWarpSpecializedCooperativeEEENS5_IJNSA_ILi128EEESG_NSA_ILi64EEEEEENS_6half_tENS5_IJlSC_lEEESJ_SK_NS4_8TiledMMAINS4_8MMA_AtomIJNS4_4SM904GMMA26MMA_64x128x16_F32F16F16_SSILNSO_5MajorE0ELSQ_0ELNSO_7ScaleInE1ELSR_1EEEEEENS4_6LayoutISD_NS5_IJSC_NSA_ILi0EEESV_EEEEENS5_IJNS4_10UnderscoreESY_SY_EEEEENS4_13SM90_TMA_LOADENS4_14ComposedLayoutINS4_7SwizzleILi3ELi4ELi3EEENS4_18smem_ptr_flag_bitsILi16EEENSU_INS5_IJNSA_ILi8EEESH_EEENS5_IJSH_SC_EEEEEEEvNS4_8identityENS4_23SM90_TMA_LOAD_MULTICASTES1B_vS1C_EENS_8epilogue10collective18CollectiveEpilogueINS1F_22Sm90TmaWarpSpecializedILi4ELi2ELi16ELb1ELb0EEEJSI_NS5_IJSG_NSA_ILi32EEEEEESJ_SK_SJ_SK_NS1F_6fusion15FusionCallbacksIS1J_NS1M_13LinCombEltActINS1F_6thread4ReLuESJ_fSJ_fLNS_15FloatRoundStyleE2EEESI_S1L_JEEES11_NS12_INS13_ILi2ELi4ELi3EEES16_NSU_INS5_IJS17_S1K_EEENS5_IJS1K_SC_EEEEEEENS4_17SM75_U32x4_LDSM_NENS4_14SM90_TMA_STOREES1Y_NS4_17SM90_U32x4_STSM_NENS4_9Copy_AtomIJS21_SJ_EEEvEEEvvEEEEvNT_6ParamsE,"aw",@nobits
	.sectionflags	@""
	.align	16
	.zero		1024


//--------------------- .nv.shared.reserved.0     --------------------------
	.section	.nv.shared.reserved.0,"aw",@nobits
	.weak		__nv_reservedSMEM_offset_0_alias
	.size		__nv_reservedSMEM_offset_0_alias, 0, 0
	.other		__nv_reservedSMEM_offset_0_alias,@"STO_CUDA_RESERVED_SHARED STV_DEFAULT"
__nv_reservedSMEM_offset_0_alias:
	.zero		0


//--------------------- .nv.global                --------------------------
	.section	.nv.global,"aw",@nobits
.nv.global:
	.type		_ZN39_INTERNAL_411a1b6e_4_k_cu_6ab1d066_26004cute1_E,@object
	.size		_ZN39_INTERNAL_411a1b6e_4_k_cu_6ab1d066_26004cute1_E,(_ZN39_INTERNAL_411a1b6e_4_k_cu_6ab1d066_26004cuda3std3__45__cpo6cbeginE - _ZN39_INTERNAL_411a1b6e_4_k_cu_6ab1d066_26004cute1_E)
_ZN39_INTERNAL_411a1b6e_4_k_cu_6ab1d066_26004cute1_E:
	.zero		1
	.type		_ZN39_INTERNAL_411a1b6e_4_k_cu_6ab1d066_26004cuda3std3__45__cpo6cbeginE,@object
	.size		_ZN39_INTERNAL_411a1b6e_4_k_cu_6ab1d066_26004cuda3std3__45__cpo6cbeginE,(_ZN39_INTERNAL_411a1b6e_4_k_cu_6ab1d066_26004cuda3std3__48in_placeE - _ZN39_INTERNAL_411a1b6e_4_k_cu_6ab1d066_26004cuda3std3__45__cpo6cbeginE)
_ZN39_INTERNAL_411a1b6e_4_k_cu_6ab1d066_26004cuda3std3__45__cpo6cbeginE:
	.zero		1
	.type		_ZN39_INTERNAL_411a1b6e_4_k_cu_6ab1d066_26004cuda3std3__48in_placeE,@object
	.size		_ZN39_INTERNAL_411a1b6e_4_k_cu_6ab1d066_26004cuda3std3__48in_placeE,(_ZN39_INTERNAL_411a1b6e_4_k_cu_6ab1d066_26004cuda3std6ranges3__45__cpo9iter_moveE - _ZN39_INTERNAL_411a1b6e_4_k_cu_6ab1d066_26004cuda3std3__48in_placeE)
_ZN39_INTERNAL_411a1b6e_4_k_cu_6ab1d066_26004cuda3std3__48in_placeE:
	.zero		1
	.type		_ZN39_INTERNAL_411a1b6e_4_k_cu_6ab1d066_26004cuda3std6ranges3__45__cpo9iter_moveE,@object
	.size		_ZN39_INTERNAL_411a1b6e_4_k_cu_6ab1d066_26004cuda3std6ranges3__45__cpo9iter_moveE,(_ZN39_INTERNAL_411a1b6e_4_k_cu_6ab1d066_26004cuda3std3__45__cpo5beginE - _ZN39_INTERNAL_411a1b6e_4_k_cu_6ab1d066_26004cuda3std6ranges3__45__cpo9iter_moveE)
_ZN39_INTERNAL_411a1b6e_4_k_cu_6ab1d066_26004cuda3std6ranges3__45__cpo9iter_moveE:
	.zero		1
	.type		_ZN39_INTERNAL_411a1b6e_4_k_cu_6ab1d066_26004cuda3std3__45__cpo5beginE,@object
	.size		_ZN39_INTERNAL_411a1b6e_4_k_cu_6ab1d066_26004cuda3std3__45__cpo5beginE,(_ZN39_INTERNAL_411a1b6e_4_k_cu_6ab1d066_26004cuda3std3__441_GLOBAL__N__411a1b6e_4_k_cu_6ab1d066_26006ignoreE - _ZN39_INTERNAL_411a1b6e_4_k_cu_6ab1d066_26004cuda3std3__45__cpo5beginE)
_ZN39_INTERNAL_411a1b6e_4_k_cu_6ab1d066_26004cuda3std3__45__cpo5beginE:
	.zero		1
	.type		_ZN39_INTERNAL_411a1b6e_4_k_cu_6ab1d066_26004cuda3std3__441_GLOBAL__N__411a1b6e_4_k_cu_6ab1d066_26006ignoreE,@object
	.size		_ZN39_INTERNAL_411a1b6e_4_k_cu_6ab1d066_26004cuda3std3__441_GLOBAL__N__411a1b6e_4_k_cu_6ab1d066_26006ignoreE,(_ZN39_INTERNAL_411a1b6e_4_k_cu_6ab1d066_26004cute7productE - _ZN39_INTERNAL_411a1b6e_4_k_cu_6ab1d066_26004cuda3std3__441_GLOBAL__N__411a1b6e_4_k_cu_6ab1d066_26006ignoreE)
_ZN39_INTERNAL_411a1b6e_4_k_cu_6ab1d066_26004cuda3std3__441_GLOBAL__N__411a1b6e_4_k_cu_6ab1d066_26006ignoreE:
	.zero		1
	.type		_ZN39_INTERNAL_411a1b6e_4_k_cu_6ab1d066_26004cute7productE,@object
	.size		_ZN39_INTERNAL_411a1b6e_4_k_cu_6ab1d066_26004cute7productE,(_ZN39_INTERNAL_411a1b6e_4_k_cu_6ab1d066_26004cuda3std3__45__cpo3endE - _ZN39_INTERNAL_411a1b6e_4_k_cu_6ab1d066_26004cute7productE)
_ZN39_INTERNAL_411a1b6e_4_k_cu_6ab1d066_26004cute7productE:
	.zero		1
	.type		_ZN39_INTERNAL_411a1b6e_4_k_cu_6ab1d066_26004cuda3std3__45__cpo3endE,@object
	.size		_ZN39_INTERNAL_411a1b6e_4_k_cu_6ab1d066_26004cuda3std3__45__cpo3endE,(_ZN39_INTERNAL_411a1b6e_4_k_cu_6ab1d066_26004cuda3std3__419piecewise_constructE - _ZN39_INTERNAL_411a1b6e_4_k_cu_6ab1d066_26004cuda3std3__45__cpo3endE)
_ZN39_INTERNAL_411a1b6e_4_k_cu_6ab1d066_26004cuda3std3__45__cpo3endE:
	.zero		1
	.type		_ZN39_INTERNAL_411a1b6e_4_k_cu_6ab1d066_26004cuda3std3__419piecewise_constructE,@object
	.size		_ZN39_INTERNAL_411a1b6e_4_k_cu_6ab1d066_26004cuda3std3__419piecewise_constructE,(_ZN39_INTERNAL_411a1b6e_4_k_cu_6ab1d066_26004cuda3std3__45__cpo4cendE - _ZN39_INTERNAL_411a1b6e_4_k_cu_6ab1d066_26004cuda3std3__419piecewise_constructE)
_ZN39_INTERNAL_411a1b6e_4_k_cu_6ab1d066_26004cuda3std3__419piecewise_constructE:
	.zero		1
	.type		_ZN39_INTERNAL_411a1b6e_4_k_cu_6ab1d066_26004cuda3std3__45__cpo4cendE,@object
	.size		_ZN39_INTERNAL_411a1b6e_4_k_cu_6ab1d066_26004cuda3std3__45__cpo4cendE,(_ZN39_INTERNAL_411a1b6e_4_k_cu_6ab1d066_26004cuda3std6ranges3__45__cpo4swapE - _ZN39_INTERNAL_411a1b6e_4_k_cu_6ab1d066_26004cuda3std3__45__cpo4cendE)
_ZN39_INTERNAL_411a1b6e_4_k_cu_6ab1d066_26004cuda3std3__45__cpo4cendE:
	.zero		1
	.type		_ZN39_INTERNAL_411a1b6e_4_k_cu_6ab1d066_26004cuda3std6ranges3__45__cpo4swapE,@object
	.size		_ZN39_INTERNAL_411a1b6e_4_k_cu_6ab1d066_26004cuda3std6ranges3__45__cpo4swapE,(.L_9 - _ZN39_INTERNAL_411a1b6e_4_k_cu_6ab1d066_26004cuda3std6ranges3__45__cpo4swapE)
_ZN39_INTERNAL_411a1b6e_4_k_cu_6ab1d066_26004cuda3std6ranges3__45__cpo4swapE:
	.zero		1
.L_9:


//--------------------- .nv.constant0._ZN7cutlass13device_kernelINS_4gemm6kernel13GemmUniversalIN4cute5tupleIJiiiiEEENS1_10collective13CollectiveMmaINS1_34MainloopSm90TmaGmmaWarpSpecializedILi6ENS5_IJNS4_1CILi2EEENSA_ILi1EEESC_EEENS1_35KernelTmaWarpSpecializedCooperativeEEENS5_IJNSA_ILi128EEESG_NSA_ILi64EEEEEENS_6half_tENS5_IJlSC_lEEESJ_SK_NS4_8TiledMMAINS4_8MMA_AtomIJNS4_4SM904GMMA26MMA_64x128x16_F32F16F16_SSILNSO_5MajorE0ELSQ_0ELNSO_7ScaleInE1ELSR_1EEEEEENS4_6LayoutISD_NS5_IJSC_NSA_ILi0EEESV_EEEEENS5_IJNS4_10UnderscoreESY_SY_EEEEENS4_13SM90_TMA_LOADENS4_14ComposedLayoutINS4_7SwizzleILi3ELi4ELi3EEENS4_18smem_ptr_flag_bitsILi16EEENSU_INS5_IJNSA_ILi8EEESH_EEENS5_IJSH_SC_EEEEEEEvNS4_8identityENS4_23SM90_TMA_LOAD_MULTICASTES1B_vS1C_EENS_8epilogue10collective18CollectiveEpilogueINS1F_22Sm90TmaWarpSpecializedILi4ELi2ELi16ELb1ELb0EEEJSI_NS5_IJSG_NSA_ILi32EEEEEESJ_SK_SJ_SK_NS1F_6fusion15FusionCallbacksIS1J_NS1M_13LinCombEltActINS1F_6thread4ReLuESJ_fSJ_fLNS_15FloatRoundStyleE2EEESI_S1L_JEEES11_NS12_INS13_ILi2ELi4ELi3EEES16_NSU_INS5_IJS17_S1K_EEENS5_IJS1K_SC_EEEEEEENS4_17SM75_U32x4_LDSM_NENS4_14SM90_TMA_STOREES1Y_NS4_17SM90_U32x4_STSM_NENS4_9Copy_AtomIJS21_SJ_EEEvEEEvvEEEEvNT_6ParamsE --------------------------
	.section	.nv.constant0._ZN7cutlass13device_kernelINS_4gemm6kernel13GemmUniversalIN4cute5tupleIJiiiiEEENS1_10collective13CollectiveMmaINS1_34MainloopSm90TmaGmmaWarpSpecializedILi6ENS5_IJNS4_1CILi2EEENSA_ILi1EEESC_EEENS1_35KernelTmaWarpSpecializedCooperativeEEENS5_IJNSA_ILi128EEESG_NSA_ILi64EEEEEENS_6half_tENS5_IJlSC_lEEESJ_SK_NS4_8TiledMMAINS4_8MMA_AtomIJNS4_4SM904GMMA26MMA_64x128x16_F32F16F16_SSILNSO_5MajorE0ELSQ_0ELNSO_7ScaleInE1ELSR_1EEEEEENS4_6LayoutISD_NS5_IJSC_NSA_ILi0EEESV_EEEEENS5_IJNS4_10UnderscoreESY_SY_EEEEENS4_13SM90_TMA_LOADENS4_14ComposedLayoutINS4_7SwizzleILi3ELi4ELi3EEENS4_18smem_ptr_flag_bitsILi16EEENSU_INS5_IJNSA_ILi8EEESH_EEENS5_IJSH_SC_EEEEEEEvNS4_8identityENS4_23SM90_TMA_LOAD_MULTICASTES1B_vS1C_EENS_8epilogue10collective18CollectiveEpilogueINS1F_22Sm90TmaWarpSpecializedILi4ELi2ELi16ELb1ELb0EEEJSI_NS5_IJSG_NSA_ILi32EEEEEESJ_SK_SJ_SK_NS1F_6fusion15FusionCallbacksIS1J_NS1M_13LinCombEltActINS1F_6thread4ReLuESJ_fSJ_fLNS_15FloatRoundStyleE2EEESI_S1L_JEEES11_NS12_INS13_ILi2ELi4ELi3EEES16_NSU_INS5_IJS17_S1K_EEENS5_IJS1K_SC_EEEEEEENS4_17SM75_U32x4_LDSM_NENS4_14SM90_TMA_STOREES1Y_NS4_17SM90_U32x4_STSM_NENS4_9Copy_AtomIJS21_SJ_EEEvEEEvvEEEEvNT_6ParamsE,"a",@progbits
	.sectionflags	@""
	.align	4
.nv.constant0._ZN7cutlass13device_kernelINS_4gemm6kernel13GemmUniversalIN4cute5tupleIJiiiiEEENS1_10collective13CollectiveMmaINS1_34MainloopSm90TmaGmmaWarpSpecializedILi6ENS5_IJNS4_1CILi2EEENSA_ILi1EEESC_EEENS1_35KernelTmaWarpSpecializedCooperativeEEENS5_IJNSA_ILi128EEESG_NSA_ILi64EEEEEENS_6half_tENS5_IJlSC_lEEESJ_SK_NS4_8TiledMMAINS4_8MMA_AtomIJNS4_4SM904GMMA26MMA_64x128x16_F32F16F16_SSILNSO_5MajorE0ELSQ_0ELNSO_7ScaleInE1ELSR_1EEEEEENS4_6LayoutISD_NS5_IJSC_NSA_ILi0EEESV_EEEEENS5_IJNS4_10UnderscoreESY_SY_EEEEENS4_13SM90_TMA_LOADENS4_14ComposedLayoutINS4_7SwizzleILi3ELi4ELi3EEENS4_18smem_ptr_flag_bitsILi16EEENSU_INS5_IJNSA_ILi8EEESH_EEENS5_IJSH_SC_EEEEEEEvNS4_8identityENS4_23SM90_TMA_LOAD_MULTICASTES1B_vS1C_EENS_8epilogue10collective18CollectiveEpilogueINS1F_22Sm90TmaWarpSpecializedILi4ELi2ELi16ELb1ELb0EEEJSI_NS5_IJSG_NSA_ILi32EEEEEESJ_SK_SJ_SK_NS1F_6fusion15FusionCallbacksIS1J_NS1M_13LinCombEltActINS1F_6thread4ReLuESJ_fSJ_fLNS_15FloatRoundStyleE2EEESI_S1L_JEEES11_NS12_INS13_ILi2ELi4ELi3EEES16_NSU_INS5_IJS17_S1K_EEENS5_IJS1K_SC_EEEEEEENS4_17SM75_U32x4_LDSM_NENS4_14SM90_TMA_STOREES1Y_NS4_17SM90_U32x4_STSM_NENS4_9Copy_AtomIJS21_SJ_EEEvEEEvvEEEEvNT_6ParamsE:
	.zero		2432


//--------------------- SYMBOLS --------------------------

	.type		.nv.reservedSmem.offset0,@object
	.size		.nv.reservedSmem.offset0,0x4
	.type		__assertfail,@function
